// auto-generated by cutlass_sweep.gemm — config: {"arch": "sm_90", "cluster_m": 1, "cluster_n": 1, "dtype": "e4m3", "dtype_b": "e4m3", "layout": "nt", "stages": 0, "tile_k": 32, "tile_m": 128, "tile_n": 16}
#include "cutlass/cutlass.h"
#include "cutlass/gemm/collective/collective_builder.hpp"
#include "cutlass/gemm/device/gemm_universal_adapter.h"
#include "cutlass/gemm/kernel/gemm_universal.hpp"
#include "cutlass/epilogue/collective/collective_builder.hpp"

using ElemA = cutlass::float_e4m3_t;
using ElemB = cutlass::float_e4m3_t;
using ElemCD = cutlass::float_e4m3_t;
using Acc  = float;
using TileShape    = cute::Shape<cute::_128, cute::_16, cute::_32>;
using ClusterShape = cute::Shape<cute::_1, cute::_1, cute::_1>;

using CollectiveEpilogue = typename cutlass::epilogue::collective::CollectiveBuilder<
    cutlass::arch::Sm90, cutlass::arch::OpClassTensorOp,
    TileShape, ClusterShape,
    cutlass::epilogue::collective::EpilogueTileAuto,
    Acc, Acc,
    ElemCD, cutlass::layout::RowMajor, 128 / cutlass::sizeof_bits<ElemCD>::value,
    ElemCD, cutlass::layout::RowMajor, 128 / cutlass::sizeof_bits<ElemCD>::value,
    cutlass::epilogue::collective::EpilogueScheduleAuto
  >::CollectiveOp;

using CollectiveMainloop = typename cutlass::gemm::collective::CollectiveBuilder<
    cutlass::arch::Sm90, cutlass::arch::OpClassTensorOp,
    ElemA, cutlass::layout::RowMajor, 128 / cutlass::sizeof_bits<ElemA>::value,
    ElemB, cutlass::layout::ColumnMajor, 128 / cutlass::sizeof_bits<ElemB>::value,
    Acc,
    TileShape, ClusterShape,
    cutlass::gemm::collective::StageCountAutoCarveout<static_cast<int>(sizeof(typename CollectiveEpilogue::SharedStorage))>,
    cutlass::gemm::collective::KernelScheduleAuto
  >::CollectiveOp;

using GemmKernel = cutlass::gemm::kernel::GemmUniversal<
    cute::Shape<int,int,int,int>,
    CollectiveMainloop,
    CollectiveEpilogue
>;
using Gemm = cutlass::gemm::device::GemmUniversalAdapter<GemmKernel>;

// Force the device kernel symbol into the cubin without needing a host main.
auto* _anchor = &cutlass::device_kernel<GemmKernel>;


// ===== COMPILED SASS (sm_90a) =====

	.target	sm_90a

	.elftype	@"ET_EXEC"


//--------------------- .note.nv.tkinfo           --------------------------
	.section	.note.nv.tkinfo,"",@"SHT_NOTE"
	.sectionflags	@"SHF_NOTE_NV_TKINFO"
	.tkinfo
        /*0018*/ 	.word	0x00000002
        /*0030*/ 	.string	""
        /*0030*/ 	.string	"ptxas"
        /*0030*/ 	.string	"Cuda compilation tools, release 13.0, V13.0.88"
        /*0030*/ 	.string	"Build cuda_13.0.r13.0/compiler.36424714_0"
        /*0030*/ 	.string	"-arch sm_90a -m 64 "



//--------------------- .note.nv.cuinfo           --------------------------
	.section	.note.nv.cuinfo,"",@"SHT_NOTE"
	.sectionflags	@"SHF_NOTE_NV_CUINFO"
        /*0018*/ 	.short	0x0002
        /*001a*/ 	.short	0x005a
        /*001c*/ 	.short	0x0082
	.zero		2


//--------------------- .nv.info                  --------------------------
	.section	.nv.info,"",@"SHT_CUDA_INFO"
	.align	4


	//----- nvinfo : EIATTR_REGCOUNT
	.align		4
        /*0000*/ 	.byte	0x04, 0x2f
        /*0002*/ 	.short	(.L_12 - .L_11)
	.align		4
.L_11:
        /*0004*/ 	.word	index@(_ZN7cutlass13device_kernelINS_4gemm6kernel13GemmUniversalIN4cute5tupleIJiiiiEEENS1_10collective13CollectiveMmaINS1_37MainloopSm90TmaGmmaWarpSpecializedFP8ILi50ENS5_IJNS4_1CILi1EEESB_SB_EEENS1_35KernelTmaWarpSpecializedCooperativeEEENS5_IJNSA_ILi128EEENSA_ILi16EEENSA_ILi32EEEEEENS_12float_e4m3_tENS5_IJlSB_lEEESJ_SK_NS4_8TiledMMAINS4_8MMA_AtomIJNS4_4SM904GMMA30MMA_64x16x32_F32E4M3E4M3_SS_TNILNSO_7ScaleInE1ELSQ_1EEEEEENS4_6LayoutINS5_IJNSA_ILi2EEESB_SB_EEENS5_IJSB_NSA_ILi0EEESW_EEEEENS5_IJNS4_10UnderscoreESZ_SZ_EEEEENS4_13SM90_TMA_LOADENS4_14ComposedLayoutINS4_7SwizzleILi1ELi4ELi3EEENS4_18smem_ptr_flag_bitsILi8EEENST_INS5_IJNSA_ILi8EEESH_EEENS5_IJSH_SB_EEEEEEEvNS4_8identityES12_S1C_vS1D_EENS_8epilogue10collective6detail29Sm90TmaWarpSpecializedAdapterINS1G_15DefaultEpilogueISJ_SK_SK_NS1F_6thread17LinearCombinationISJ_Li1EffLNS1K_9ScaleType4KindE0ELNS_15FloatRoundStyleE2ESJ_EENS1_15EpilogueDefaultEEEEEvvEEEEvNT_6ParamsE)
        /*0008*/ 	.word	0x000000a8


	//----- nvinfo : EIATTR_FRAME_SIZE
	.align		4
.L_12:
        /*000c*/ 	.byte	0x04, 0x11
        /*000e*/ 	.short	(.L_14 - .L_13)
	.align		4
.L_13:
        /*0010*/ 	.word	index@(_ZN7cutlass13device_kernelINS_4gemm6kernel13GemmUniversalIN4cute5tupleIJiiiiEEENS1_10collective13CollectiveMmaINS1_37MainloopSm90TmaGmmaWarpSpecializedFP8ILi50ENS5_IJNS4_1CILi1EEESB_SB_EEENS1_35KernelTmaWarpSpecializedCooperativeEEENS5_IJNSA_ILi128EEENSA_ILi16EEENSA_ILi32EEEEEENS_12float_e4m3_tENS5_IJlSB_lEEESJ_SK_NS4_8TiledMMAINS4_8MMA_AtomIJNS4_4SM904GMMA30MMA_64x16x32_F32E4M3E4M3_SS_TNILNSO_7ScaleInE1ELSQ_1EEEEEENS4_6LayoutINS5_IJNSA_ILi2EEESB_SB_EEENS5_IJSB_NSA_ILi0EEESW_EEEEENS5_IJNS4_10UnderscoreESZ_SZ_EEEEENS4_13SM90_TMA_LOADENS4_14ComposedLayoutINS4_7SwizzleILi1ELi4ELi3EEENS4_18smem_ptr_flag_bitsILi8EEENST_INS5_IJNSA_ILi8EEESH_EEENS5_IJSH_SB_EEEEEEEvNS4_8identityES12_S1C_vS1D_EENS_8epilogue10collective6detail29Sm90TmaWarpSpecializedAdapterINS1G_15DefaultEpilogueISJ_SK_SK_NS1F_6thread17LinearCombinationISJ_Li1EffLNS1K_9ScaleType4KindE0ELNS_15FloatRoundStyleE2ESJ_EENS1_15EpilogueDefaultEEEEEvvEEEEvNT_6ParamsE)
        /*0014*/ 	.word	0x00000000


	//----- nvinfo : EIATTR_MIN_STACK_SIZE
	.align		4
.L_14:
        /*0018*/ 	.byte	0x04, 0x12
        /*001a*/ 	.short	(.L_16 - .L_15)
	.align		4
.L_15:
        /*001c*/ 	.word	index@(_ZN7cutlass13device_kernelINS_4gemm6kernel13GemmUniversalIN4cute5tupleIJiiiiEEENS1_10collective13CollectiveMmaINS1_37MainloopSm90TmaGmmaWarpSpecializedFP8ILi50ENS5_IJNS4_1CILi1EEESB_SB_EEENS1_35KernelTmaWarpSpecializedCooperativeEEENS5_IJNSA_ILi128EEENSA_ILi16EEENSA_ILi32EEEEEENS_12float_e4m3_tENS5_IJlSB_lEEESJ_SK_NS4_8TiledMMAINS4_8MMA_AtomIJNS4_4SM904GMMA30MMA_64x16x32_F32E4M3E4M3_SS_TNILNSO_7ScaleInE1ELSQ_1EEEEEENS4_6LayoutINS5_IJNSA_ILi2EEESB_SB_EEENS5_IJSB_NSA_ILi0EEESW_EEEEENS5_IJNS4_10UnderscoreESZ_SZ_EEEEENS4_13SM90_TMA_LOADENS4_14ComposedLayoutINS4_7SwizzleILi1ELi4ELi3EEENS4_18smem_ptr_flag_bitsILi8EEENST_INS5_IJNSA_ILi8EEESH_EEENS5_IJSH_SB_EEEEEEEvNS4_8identityES12_S1C_vS1D_EENS_8epilogue10collective6detail29Sm90TmaWarpSpecializedAdapterINS1G_15DefaultEpilogueISJ_SK_SK_NS1F_6thread17LinearCombinationISJ_Li1EffLNS1K_9ScaleType4KindE0ELNS_15FloatRoundStyleE2ESJ_EENS1_15EpilogueDefaultEEEEEvvEEEEvNT_6ParamsE)
        /*0020*/ 	.word	0x00000000
.L_16:


//--------------------- .nv.compat                --------------------------
	.section	.nv.compat,"",@"SHT_CUDA_COMPAT_INFO"
	.align	4
        /*0000*/ 	.byte	0x02, 0x09, 0x01, 0x00, 0x02, 0x02, 0x04, 0x00, 0x02, 0x05, 0x05, 0x00, 0x03, 0x07, 0x01, 0x01
        /*0010*/ 	.byte	0x02, 0x03, 0x01, 0x00, 0x02, 0x06, 0x01, 0x00, 0x04, 0x0b, 0x08, 0x00, 0x00, 0x00, 0x00, 0x00
        /*0020*/ 	.byte	0x00, 0x00, 0x00, 0x00


//--------------------- .nv.info._ZN7cutlass13device_kernelINS_4gemm6kernel13GemmUniversalIN4cute5tupleIJiiiiEEENS1_10collective13CollectiveMmaINS1_37MainloopSm90TmaGmmaWarpSpecializedFP8ILi50ENS5_IJNS4_1CILi1EEESB_SB_EEENS1_35KernelTmaWarpSpecializedCooperativeEEENS5_IJNSA_ILi128EEENSA_ILi16EEENSA_ILi32EEEEEENS_12float_e4m3_tENS5_IJlSB_lEEESJ_SK_NS4_8TiledMMAINS4_8MMA_AtomIJNS4_4SM904GMMA30MMA_64x16x32_F32E4M3E4M3_SS_TNILNSO_7ScaleInE1ELSQ_1EEEEEENS4_6LayoutINS5_IJNSA_ILi2EEESB_SB_EEENS5_IJSB_NSA_ILi0EEESW_EEEEENS5_IJNS4_10UnderscoreESZ_SZ_EEEEENS4_13SM90_TMA_LOADENS4_14ComposedLayoutINS4_7SwizzleILi1ELi4ELi3EEENS4_18smem_ptr_flag_bitsILi8EEENST_INS5_IJNSA_ILi8EEESH_EEENS5_IJSH_SB_EEEEEEEvNS4_8identityES12_S1C_vS1D_EENS_8epilogue10collective6detail29Sm90TmaWarpSpecializedAdapterINS1G_15DefaultEpilogueISJ_SK_SK_NS1F_6thread17LinearCombinationISJ_Li1EffLNS1K_9ScaleType4KindE0ELNS_15FloatRoundStyleE2ESJ_EENS1_15EpilogueDefaultEEEEEvvEEEEvNT_6ParamsE --------------------------
	.section	.nv.info._ZN7cutlass13device_kernelINS_4gemm6kernel13GemmUniversalIN4cute5tupleIJiiiiEEENS1_10collective13CollectiveMmaINS1_37MainloopSm90TmaGmmaWarpSpecializedFP8ILi50ENS5_IJNS4_1CILi1EEESB_SB_EEENS1_35KernelTmaWarpSpecializedCooperativeEEENS5_IJNSA_ILi128EEENSA_ILi16EEENSA_ILi32EEEEEENS_12float_e4m3_tENS5_IJlSB_lEEESJ_SK_NS4_8TiledMMAINS4_8MMA_AtomIJNS4_4SM904GMMA30MMA_64x16x32_F32E4M3E4M3_SS_TNILNSO_7ScaleInE1ELSQ_1EEEEEENS4_6LayoutINS5_IJNSA_ILi2EEESB_SB_EEENS5_IJSB_NSA_ILi0EEESW_EEEEENS5_IJNS4_10UnderscoreESZ_SZ_EEEEENS4_13SM90_TMA_LOADENS4_14ComposedLayoutINS4_7SwizzleILi1ELi4ELi3EEENS4_18smem_ptr_flag_bitsILi8EEENST_INS5_IJNSA_ILi8EEESH_EEENS5_IJSH_SB_EEEEEEEvNS4_8identityES12_S1C_vS1D_EENS_8epilogue10collective6detail29Sm90TmaWarpSpecializedAdapterINS1G_15DefaultEpilogueISJ_SK_SK_NS1F_6thread17LinearCombinationISJ_Li1EffLNS1K_9ScaleType4KindE0ELNS_15FloatRoundStyleE2ESJ_EENS1_15EpilogueDefaultEEEEEvvEEEEvNT_6ParamsE,"",@"SHT_CUDA_INFO"
	.sectionflags	@""
	.align	4


	//----- nvinfo : EIATTR_CUDA_API_VERSION
	.align		4
        /*0000*/ 	.byte	0x04, 0x37
        /*0002*/ 	.short	(.L_18 - .L_17)
.L_17:
        /*0004*/ 	.word	0x00000082


	//----- nvinfo : EIATTR_KPARAM_INFO
	.align		4
.L_18:
        /*0008*/ 	.byte	0x04, 0x17
        /*000a*/ 	.short	(.L_20 - .L_19)
.L_19:
        /*000c*/ 	.word	0x00000000
        /*0010*/ 	.short	0x0000
        /*0012*/ 	.short	0x0070
        /*0014*/ 	.byte	0x00, 0xf0, 0x01, 0x10


	//----- nvinfo : EIATTR_SPARSE_MMA_MASK
	.align		4
.L_20:
        /*0018*/ 	.byte	0x03, 0x50
        /*001a*/ 	.short	0x0000


	//----- nvinfo : EIATTR_MAXREG_COUNT
	.align		4
        /*001c*/ 	.byte	0x03, 0x1b
        /*001e*/ 	.short	0x00a8


	//----- nvinfo : EIATTR_NUM_BARRIERS
	.align		4
        /*0020*/ 	.byte	0x02, 0x4c
        /*0022*/ 	.byte	0x01
	.zero		1


	//----- nvinfo : EIATTR_MERCURY_ISA_VERSION
	.align		4
        /*0024*/ 	.byte	0x03, 0x5f
        /*0026*/ 	.short	0x0101


	//----- nvinfo : EIATTR_INT_WARP_WIDE_INSTR_OFFSETS
	.align		4
        /*0028*/ 	.byte	0x04, 0x31
        /*002a*/ 	.short	(.L_22 - .L_21)


	//   ....[0]....
.L_21:
        /*002c*/ 	.word	0x00000990


	//   ....[1]....
        /*0030*/ 	.word	0x000009a0


	//   ....[2]....
        /*0034*/ 	.word	0x00000ac0


	//----- nvinfo : EIATTR_COOP_GROUP_MASK_REGIDS
	.align		4
.L_22:
        /*0038*/ 	.byte	0x04, 0x29
        /*003a*/ 	.short	(.L_24 - .L_23)


	//   ....[0]....
.L_23:
        /*003c*/ 	.word	0xffffffff


	//   ....[1]....
        /*0040*/ 	.word	0xffffffff


	//   ....[2]....
        /*0044*/ 	.word	0xffffffff


	//   ....[3]....
        /*0048*/ 	.word	0xffffffff


	//   ....[4]....
        /*004c*/ 	.word	0xffffffff


	//----- nvinfo : EIATTR_COOP_GROUP_INSTR_OFFSETS
	.align		4
.L_24:
        /*0050*/ 	.byte	0x04, 0x28
        /*0052*/ 	.short	(.L_26 - .L_25)


	//   ....[0]....
.L_25:
        /*0054*/ 	.word	0x00000060


	//   ....[1]....
        /*0058*/ 	.word	0x00000070


	//   ....[2]....
        /*005c*/ 	.word	0x00000130


	//   ....[3]....
        /*0060*/ 	.word	0x000008b0


	//   ....[4]....
        /*0064*/ 	.word	0x00001780


	//----- nvinfo : EIATTR_REG_RECONFIG
	.align		4
.L_26:
        /*0068*/ 	.byte	0x01, 0x54
	.zero		2


	//----- nvinfo : EIATTR_MBARRIER_INSTR_OFFSETS
	.align		4
        /*006c*/ 	.byte	0x04, 0x39
        /*006e*/ 	.short	(.L_28 - .L_27)


	//   ....[0]....
.L_27:
        /*0070*/ 	.word	0x00000250
        /*0074*/ 	.word	0x000000ff
        /*0078*/ 	.word	0x00000000
        /*007c*/ 	.short	0x0100
        /*007e*/ 	.byte	0x08
	.zero		1


	//   ....[1]....
        /*0080*/ 	.word	0x00000260
        /*0084*/ 	.word	0x000000ff
        /*0088*/ 	.word	0x00000190
        /*008c*/ 	.short	0x0100
        /*008e*/ 	.byte	0x08
	.zero		1


	//   ....[2]....
        /*0090*/ 	.word	0x00000270
        /*0094*/ 	.word	0x000000ff
        /*0098*/ 	.word	0x00000008
        /*009c*/ 	.short	0x0100
        /*009e*/ 	.byte	0x08
	.zero		1


	//   ....[3]....
        /*00a0*/ 	.word	0x00000280
        /*00a4*/ 	.word	0x000000ff
        /*00a8*/ 	.word	0x00000198
        /*00ac*/ 	.short	0x0100
        /*00ae*/ 	.byte	0x08
	.zero		1


	//   ....[4]....
        /*00b0*/ 	.word	0x00000290
        /*00b4*/ 	.word	0x000000ff
        /*00b8*/ 	.word	0x00000010
        /*00bc*/ 	.short	0x0100
        /*00be*/ 	.byte	0x08
	.zero		1


	//   ....[5]....
        /*00c0*/ 	.word	0x000002a0
        /*00c4*/ 	.word	0x000000ff
        /*00c8*/ 	.word	0x000001a0
        /*00cc*/ 	.short	0x0100
        /*00ce*/ 	.byte	0x08
	.zero		1


	//   ....[6]....
        /*00d0*/ 	.word	0x000002b0
        /*00d4*/ 	.word	0x000000ff
        /*00d8*/ 	.word	0x00000018
        /*00dc*/ 	.short	0x0100
        /*00de*/ 	.byte	0x08
	.zero		1


	//   ....[7]....
        /*00e0*/ 	.word	0x000002c0
        /*00e4*/ 	.word	0x000000ff
        /*00e8*/ 	.word	0x000001a8
        /*00ec*/ 	.short	0x0100
        /*00ee*/ 	.byte	0x08
	.zero		1


	//   ....[8]....
        /*00f0*/ 	.word	0x000002d0
        /*00f4*/ 	.word	0x000000ff
        /*00f8*/ 	.word	0x00000020
        /*00fc*/ 	.short	0x0100
        /*00fe*/ 	.byte	0x08
	.zero		1


	//   ....[9]....
        /*0100*/ 	.word	0x000002e0
        /*0104*/ 	.word	0x000000ff
        /*0108*/ 	.word	0x000001b0
        /*010c*/ 	.short	0x0100
        /*010e*/ 	.byte	0x08
	.zero		1


	//   ....[10]....
        /*0110*/ 	.word	0x000002f0
        /*0114*/ 	.word	0x000000ff
        /*0118*/ 	.word	0x00000028
        /*011c*/ 	.short	0x0100
        /*011e*/ 	.byte	0x08
	.zero		1


	//   ....[11]....
        /*0120*/ 	.word	0x00000300
        /*0124*/ 	.word	0x000000ff
        /*0128*/ 	.word	0x000001b8
        /*012c*/ 	.short	0x0100
        /*012e*/ 	.byte	0x08
	.zero		1


	//   ....[12]....
        /*0130*/ 	.word	0x00000310
        /*0134*/ 	.word	0x000000ff
        /*0138*/ 	.word	0x00000030
        /*013c*/ 	.short	0x0100
        /*013e*/ 	.byte	0x08
	.zero		1


	//   ....[13]....
        /*0140*/ 	.word	0x00000320
        /*0144*/ 	.word	0x000000ff
        /*0148*/ 	.word	0x000001c0
        /*014c*/ 	.short	0x0100
        /*014e*/ 	.byte	0x08
	.zero		1


	//   ....[14]....
        /*0150*/ 	.word	0x00000330
        /*0154*/ 	.word	0x000000ff
        /*0158*/ 	.word	0x00000038
        /*015c*/ 	.short	0x0100
        /*015e*/ 	.byte	0x08
	.zero		1


	//   ....[15]....
        /*0160*/ 	.word	0x00000340
        /*0164*/ 	.word	0x000000ff
        /*0168*/ 	.word	0x000001c8
        /*016c*/ 	.short	0x0100
        /*016e*/ 	.byte	0x08
	.zero		1


	//   ....[16]....
        /*0170*/ 	.word	0x00000350
        /*0174*/ 	.word	0x000000ff
        /*0178*/ 	.word	0x00000040
        /*017c*/ 	.short	0x0100
        /*017e*/ 	.byte	0x08
	.zero		1


	//   ....[17]....
        /*0180*/ 	.word	0x00000360
        /*0184*/ 	.word	0x000000ff
        /*0188*/ 	.word	0x000001d0
        /*018c*/ 	.short	0x0100
        /*018e*/ 	.byte	0x08
	.zero		1


	//   ....[18]....
        /*0190*/ 	.word	0x00000370
        /*0194*/ 	.word	0x000000ff
        /*0198*/ 	.word	0x00000048
        /*019c*/ 	.short	0x0100
        /*019e*/ 	.byte	0x08
	.zero		1


	//   ....[19]....
        /*01a0*/ 	.word	0x00000380
        /*01a4*/ 	.word	0x000000ff
        /*01a8*/ 	.word	0x000001d8
        /*01ac*/ 	.short	0x0100
        /*01ae*/ 	.byte	0x08
	.zero		1


	//   ....[20]....
        /*01b0*/ 	.word	0x00000390
        /*01b4*/ 	.word	0x000000ff
        /*01b8*/ 	.word	0x00000050
        /*01bc*/ 	.short	0x0100
        /*01be*/ 	.byte	0x08
	.zero		1


	//   ....[21]....
        /*01c0*/ 	.word	0x000003a0
        /*01c4*/ 	.word	0x000000ff
        /*01c8*/ 	.word	0x000001e0
        /*01cc*/ 	.short	0x0100
        /*01ce*/ 	.byte	0x08
	.zero		1


	//   ....[22]....
        /*01d0*/ 	.word	0x000003b0
        /*01d4*/ 	.word	0x000000ff
        /*01d8*/ 	.word	0x00000058
        /*01dc*/ 	.short	0x0100
        /*01de*/ 	.byte	0x08
	.zero		1


	//   ....[23]....
        /*01e0*/ 	.word	0x000003c0
        /*01e4*/ 	.word	0x000000ff
        /*01e8*/ 	.word	0x000001e8
        /*01ec*/ 	.short	0x0100
        /*01ee*/ 	.byte	0x08
	.zero		1


	//   ....[24]....
        /*01f0*/ 	.word	0x000003d0
        /*01f4*/ 	.word	0x000000ff
        /*01f8*/ 	.word	0x00000060
        /*01fc*/ 	.short	0x0100
        /*01fe*/ 	.byte	0x08
	.zero		1


	//   ....[25]....
        /*0200*/ 	.word	0x000003e0
        /*0204*/ 	.word	0x000000ff
        /*0208*/ 	.word	0x000001f0
        /*020c*/ 	.short	0x0100
        /*020e*/ 	.byte	0x08
	.zero		1


	//   ....[26]....
        /*0210*/ 	.word	0x000003f0
        /*0214*/ 	.word	0x000000ff
        /*0218*/ 	.word	0x00000068
        /*021c*/ 	.short	0x0100
        /*021e*/ 	.byte	0x08
	.zero		1


	//   ....[27]....
        /*0220*/ 	.word	0x00000400
        /*0224*/ 	.word	0x000000ff
        /*0228*/ 	.word	0x000001f8
        /*022c*/ 	.short	0x0100
        /*022e*/ 	.byte	0x08
	.zero		1


	//   ....[28]....
        /*0230*/ 	.word	0x00000410
        /*0234*/ 	.word	0x000000ff
        /*0238*/ 	.word	0x00000070
        /*023c*/ 	.short	0x0100
        /*023e*/ 	.byte	0x08
	.zero		1


	//   ....[29]....
        /*0240*/ 	.word	0x00000420
        /*0244*/ 	.word	0x000000ff
        /*0248*/ 	.word	0x00000200
        /*024c*/ 	.short	0x0100
        /*024e*/ 	.byte	0x08
	.zero		1


	//   ....[30]....
        /*0250*/ 	.word	0x00000430
        /*0254*/ 	.word	0x000000ff
        /*0258*/ 	.word	0x00000078
        /*025c*/ 	.short	0x0100
        /*025e*/ 	.byte	0x08
	.zero		1


	//   ....[31]....
        /*0260*/ 	.word	0x00000440
        /*0264*/ 	.word	0x000000ff
        /*0268*/ 	.word	0x00000208
        /*026c*/ 	.short	0x0100
        /*026e*/ 	.byte	0x08
	.zero		1


	//   ....[32]....
        /*0270*/ 	.word	0x00000450
        /*0274*/ 	.word	0x000000ff
        /*0278*/ 	.word	0x00000080
        /*027c*/ 	.short	0x0100
        /*027e*/ 	.byte	0x08
	.zero		1


	//   ....[33]....
        /*0280*/ 	.word	0x00000460
        /*0284*/ 	.word	0x000000ff
        /*0288*/ 	.word	0x00000210
        /*028c*/ 	.short	0x0100
        /*028e*/ 	.byte	0x08
	.zero		1


	//   ....[34]....
        /*0290*/ 	.word	0x00000470
        /*0294*/ 	.word	0x000000ff
        /*0298*/ 	.word	0x00000088
        /*029c*/ 	.short	0x0100
        /*029e*/ 	.byte	0x08
	.zero		1


	//   ....[35]....
        /*02a0*/ 	.word	0x00000480
        /*02a4*/ 	.word	0x000000ff
        /*02a8*/ 	.word	0x00000218
        /*02ac*/ 	.short	0x0100
        /*02ae*/ 	.byte	0x08
	.zero		1


	//   ....[36]....
        /*02b0*/ 	.word	0x00000490
        /*02b4*/ 	.word	0x000000ff
        /*02b8*/ 	.word	0x00000090
        /*02bc*/ 	.short	0x0100
        /*02be*/ 	.byte	0x08
	.zero		1


	//   ....[37]....
        /*02c0*/ 	.word	0x000004a0
        /*02c4*/ 	.word	0x000000ff
        /*02c8*/ 	.word	0x00000220
        /*02cc*/ 	.short	0x0100
        /*02ce*/ 	.byte	0x08
	.zero		1


	//   ....[38]....
        /*02d0*/ 	.word	0x000004b0
        /*02d4*/ 	.word	0x000000ff
        /*02d8*/ 	.word	0x00000098
        /*02dc*/ 	.short	0x0100
        /*02de*/ 	.byte	0x08
	.zero		1


	//   ....[39]....
        /*02e0*/ 	.word	0x000004c0
        /*02e4*/ 	.word	0x000000ff
        /*02e8*/ 	.word	0x00000228
        /*02ec*/ 	.short	0x0100
        /*02ee*/ 	.byte	0x08
	.zero		1


	//   ....[40]....
        /*02f0*/ 	.word	0x000004d0
        /*02f4*/ 	.word	0x000000ff
        /*02f8*/ 	.word	0x000000a0
        /*02fc*/ 	.short	0x0100
        /*02fe*/ 	.byte	0x08
	.zero		1


	//   ....[41]....
        /*0300*/ 	.word	0x000004e0
        /*0304*/ 	.word	0x000000ff
        /*0308*/ 	.word	0x00000230
        /*030c*/ 	.short	0x0100
        /*030e*/ 	.byte	0x08
	.zero		1


	//   ....[42]....
        /*0310*/ 	.word	0x000004f0
        /*0314*/ 	.word	0x000000ff
        /*0318*/ 	.word	0x000000a8
        /*031c*/ 	.short	0x0100
        /*031e*/ 	.byte	0x08
	.zero		1


	//   ....[43]....
        /*0320*/ 	.word	0x00000500
        /*0324*/ 	.word	0x000000ff
        /*0328*/ 	.word	0x00000238
        /*032c*/ 	.short	0x0100
        /*032e*/ 	.byte	0x08
	.zero		1


	//   ....[44]....
        /*0330*/ 	.word	0x00000510
        /*0334*/ 	.word	0x000000ff
        /*0338*/ 	.word	0x000000b0
        /*033c*/ 	.short	0x0100
        /*033e*/ 	.byte	0x08
	.zero		1


	//   ....[45]....
        /*0340*/ 	.word	0x00000520
        /*0344*/ 	.word	0x000000ff
        /*0348*/ 	.word	0x00000240
        /*034c*/ 	.short	0x0100
        /*034e*/ 	.byte	0x08
	.zero		1


	//   ....[46]....
        /*0350*/ 	.word	0x00000530
        /*0354*/ 	.word	0x000000ff
        /*0358*/ 	.word	0x000000b8
        /*035c*/ 	.short	0x0100
        /*035e*/ 	.byte	0x08
	.zero		1


	//   ....[47]....
        /*0360*/ 	.word	0x00000540
        /*0364*/ 	.word	0x000000ff
        /*0368*/ 	.word	0x00000248
        /*036c*/ 	.short	0x0100
        /*036e*/ 	.byte	0x08
	.zero		1


	//   ....[48]....
        /*0370*/ 	.word	0x00000550
        /*0374*/ 	.word	0x000000ff
        /*0378*/ 	.word	0x000000c0
        /*037c*/ 	.short	0x0100
        /*037e*/ 	.byte	0x08
	.zero		1


	//   ....[49]....
        /*0380*/ 	.word	0x00000560
        /*0384*/ 	.word	0x000000ff
        /*0388*/ 	.word	0x00000250
        /*038c*/ 	.short	0x0100
        /*038e*/ 	.byte	0x08
	.zero		1


	//   ....[50]....
        /*0390*/ 	.word	0x00000570
        /*0394*/ 	.word	0x000000ff
        /*0398*/ 	.word	0x000000c8
        /*039c*/ 	.short	0x0100
        /*039e*/ 	.byte	0x08
	.zero		1


	//   ....[51]....
        /*03a0*/ 	.word	0x00000580
        /*03a4*/ 	.word	0x000000ff
        /*03a8*/ 	.word	0x00000258
        /*03ac*/ 	.short	0x0100
        /*03ae*/ 	.byte	0x08
	.zero		1


	//   ....[52]....
        /*03b0*/ 	.word	0x00000590
        /*03b4*/ 	.word	0x000000ff
        /*03b8*/ 	.word	0x000000d0
        /*03bc*/ 	.short	0x0100
        /*03be*/ 	.byte	0x08
	.zero		1


	//   ....[53]....
        /*03c0*/ 	.word	0x000005a0
        /*03c4*/ 	.word	0x000000ff
        /*03c8*/ 	.word	0x00000260
        /*03cc*/ 	.short	0x0100
        /*03ce*/ 	.byte	0x08
	.zero		1


	//   ....[54]....
        /*03d0*/ 	.word	0x000005b0
        /*03d4*/ 	.word	0x000000ff
        /*03d8*/ 	.word	0x000000d8
        /*03dc*/ 	.short	0x0100
        /*03de*/ 	.byte	0x08
	.zero		1


	//   ....[55]....
        /*03e0*/ 	.word	0x000005c0
        /*03e4*/ 	.word	0x000000ff
        /*03e8*/ 	.word	0x00000268
        /*03ec*/ 	.short	0x0100
        /*03ee*/ 	.byte	0x08
	.zero		1


	//   ....[56]....
        /*03f0*/ 	.word	0x000005d0
        /*03f4*/ 	.word	0x000000ff
        /*03f8*/ 	.word	0x000000e0
        /*03fc*/ 	.short	0x0100
        /*03fe*/ 	.byte	0x08
	.zero		1


	//   ....[57]....
        /*0400*/ 	.word	0x000005e0
        /*0404*/ 	.word	0x000000ff
        /*0408*/ 	.word	0x00000270
        /*040c*/ 	.short	0x0100
        /*040e*/ 	.byte	0x08
	.zero		1


	//   ....[58]....
        /*0410*/ 	.word	0x000005f0
        /*0414*/ 	.word	0x000000ff
        /*0418*/ 	.word	0x000000e8
        /*041c*/ 	.short	0x0100
        /*041e*/ 	.byte	0x08
	.zero		1


	//   ....[59]....
        /*0420*/ 	.word	0x00000600
        /*0424*/ 	.word	0x000000ff
        /*0428*/ 	.word	0x00000278
        /*042c*/ 	.short	0x0100
        /*042e*/ 	.byte	0x08
	.zero		1


	//   ....[60]....
        /*0430*/ 	.word	0x00000610
        /*0434*/ 	.word	0x000000ff
        /*0438*/ 	.word	0x000000f0
        /*043c*/ 	.short	0x0100
        /*043e*/ 	.byte	0x08
	.zero		1


	//   ....[61]....
        /*0440*/ 	.word	0x00000620
        /*0444*/ 	.word	0x000000ff
        /*0448*/ 	.word	0x00000280
        /*044c*/ 	.short	0x0100
        /*044e*/ 	.byte	0x08
	.zero		1


	//   ....[62]....
        /*0450*/ 	.word	0x00000630
        /*0454*/ 	.word	0x000000ff
        /*0458*/ 	.word	0x000000f8
        /*045c*/ 	.short	0x0100
        /*045e*/ 	.byte	0x08
	.zero		1


	//   ....[63]....
        /*0460*/ 	.word	0x00000640
        /*0464*/ 	.word	0x000000ff
        /*0468*/ 	.word	0x00000288
        /*046c*/ 	.short	0x0100
        /*046e*/ 	.byte	0x08
	.zero		1


	//   ....[64]....
        /*0470*/ 	.word	0x00000650
        /*0474*/ 	.word	0x000000ff
        /*0478*/ 	.word	0x00000100
        /*047c*/ 	.short	0x0100
        /*047e*/ 	.byte	0x08
	.zero		1


	//   ....[65]....
        /*0480*/ 	.word	0x00000660
        /*0484*/ 	.word	0x000000ff
        /*0488*/ 	.word	0x00000290
        /*048c*/ 	.short	0x0100
        /*048e*/ 	.byte	0x08
	.zero		1


	//   ....[66]....
        /*0490*/ 	.word	0x00000670
        /*0494*/ 	.word	0x000000ff
        /*0498*/ 	.word	0x00000108
        /*049c*/ 	.short	0x0100
        /*049e*/ 	.byte	0x08
	.zero		1


	//   ....[67]....
        /*04a0*/ 	.word	0x00000680
        /*04a4*/ 	.word	0x000000ff
        /*04a8*/ 	.word	0x00000298
        /*04ac*/ 	.short	0x0100
        /*04ae*/ 	.byte	0x08
	.zero		1


	//   ....[68]....
        /*04b0*/ 	.word	0x00000690
        /*04b4*/ 	.word	0x000000ff
        /*04b8*/ 	.word	0x00000110
        /*04bc*/ 	.short	0x0100
        /*04be*/ 	.byte	0x08
	.zero		1


	//   ....[69]....
        /*04c0*/ 	.word	0x000006a0
        /*04c4*/ 	.word	0x000000ff
        /*04c8*/ 	.word	0x000002a0
        /*04cc*/ 	.short	0x0100
        /*04ce*/ 	.byte	0x08
	.zero		1


	//   ....[70]....
        /*04d0*/ 	.word	0x000006b0
        /*04d4*/ 	.word	0x000000ff
        /*04d8*/ 	.word	0x00000118
        /*04dc*/ 	.short	0x0100
        /*04de*/ 	.byte	0x08
	.zero		1


	//   ....[71]....
        /*04e0*/ 	.word	0x000006c0
        /*04e4*/ 	.word	0x000000ff
        /*04e8*/ 	.word	0x000002a8
        /*04ec*/ 	.short	0x0100
        /*04ee*/ 	.byte	0x08
	.zero		1


	//   ....[72]....
        /*04f0*/ 	.word	0x000006d0
        /*04f4*/ 	.word	0x000000ff
        /*04f8*/ 	.word	0x00000120
        /*04fc*/ 	.short	0x0100
        /*04fe*/ 	.byte	0x08
	.zero		1


	//   ....[73]....
        /*0500*/ 	.word	0x000006e0
        /*0504*/ 	.word	0x000000ff
        /*0508*/ 	.word	0x000002b0
        /*050c*/ 	.short	0x0100
        /*050e*/ 	.byte	0x08
	.zero		1


	//   ....[74]....
        /*0510*/ 	.word	0x000006f0
        /*0514*/ 	.word	0x000000ff
        /*0518*/ 	.word	0x00000128
        /*051c*/ 	.short	0x0100
        /*051e*/ 	.byte	0x08
	.zero		1


	//   ....[75]....
        /*0520*/ 	.word	0x00000700
        /*0524*/ 	.word	0x000000ff
        /*0528*/ 	.word	0x000002b8
        /*052c*/ 	.short	0x0100
        /*052e*/ 	.byte	0x08
	.zero		1


	//   ....[76]....
        /*0530*/ 	.word	0x00000710
        /*0534*/ 	.word	0x000000ff
        /*0538*/ 	.word	0x00000130
        /*053c*/ 	.short	0x0100
        /*053e*/ 	.byte	0x08
	.zero		1


	//   ....[77]....
        /*0540*/ 	.word	0x00000720
        /*0544*/ 	.word	0x000000ff
        /*0548*/ 	.word	0x000002c0
        /*054c*/ 	.short	0x0100
        /*054e*/ 	.byte	0x08
	.zero		1


	//   ....[78]....
        /*0550*/ 	.word	0x00000730
        /*0554*/ 	.word	0x000000ff
        /*0558*/ 	.word	0x00000138
        /*055c*/ 	.short	0x0100
        /*055e*/ 	.byte	0x08
	.zero		1


	//   ....[79]....
        /*0560*/ 	.word	0x00000740
        /*0564*/ 	.word	0x000000ff
        /*0568*/ 	.word	0x000002c8
        /*056c*/ 	.short	0x0100
        /*056e*/ 	.byte	0x08
	.zero		1


	//   ....[80]....
        /*0570*/ 	.word	0x00000750
        /*0574*/ 	.word	0x000000ff
        /*0578*/ 	.word	0x00000140
        /*057c*/ 	.short	0x0100
        /*057e*/ 	.byte	0x08
	.zero		1


	//   ....[81]....
        /*0580*/ 	.word	0x00000760
        /*0584*/ 	.word	0x000000ff
        /*0588*/ 	.word	0x000002d0
        /*058c*/ 	.short	0x0100
        /*058e*/ 	.byte	0x08
	.zero		1


	//   ....[82]....
        /*0590*/ 	.word	0x00000770
        /*0594*/ 	.word	0x000000ff
        /*0598*/ 	.word	0x00000148
        /*059c*/ 	.short	0x0100
        /*059e*/ 	.byte	0x08
	.zero		1


	//   ....[83]....
        /*05a0*/ 	.word	0x00000780
        /*05a4*/ 	.word	0x000000ff
        /*05a8*/ 	.word	0x000002d8
        /*05ac*/ 	.short	0x0100
        /*05ae*/ 	.byte	0x08
	.zero		1


	//   ....[84]....
        /*05b0*/ 	.word	0x00000790
        /*05b4*/ 	.word	0x000000ff
        /*05b8*/ 	.word	0x00000150
        /*05bc*/ 	.short	0x0100
        /*05be*/ 	.byte	0x08
	.zero		1


	//   ....[85]....
        /*05c0*/ 	.word	0x000007a0
        /*05c4*/ 	.word	0x000000ff
        /*05c8*/ 	.word	0x000002e0
        /*05cc*/ 	.short	0x0100
        /*05ce*/ 	.byte	0x08
	.zero		1


	//   ....[86]....
        /*05d0*/ 	.word	0x000007b0
        /*05d4*/ 	.word	0x000000ff
        /*05d8*/ 	.word	0x00000158
        /*05dc*/ 	.short	0x0100
        /*05de*/ 	.byte	0x08
	.zero		1


	//   ....[87]....
        /*05e0*/ 	.word	0x000007c0
        /*05e4*/ 	.word	0x000000ff
        /*05e8*/ 	.word	0x000002e8
        /*05ec*/ 	.short	0x0100
        /*05ee*/ 	.byte	0x08
	.zero		1


	//   ....[88]....
        /*05f0*/ 	.word	0x000007d0
        /*05f4*/ 	.word	0x000000ff
        /*05f8*/ 	.word	0x00000160
        /*05fc*/ 	.short	0x0100
        /*05fe*/ 	.byte	0x08
	.zero		1


	//   ....[89]....
        /*0600*/ 	.word	0x000007e0
        /*0604*/ 	.word	0x000000ff
        /*0608*/ 	.word	0x000002f0
        /*060c*/ 	.short	0x0100
        /*060e*/ 	.byte	0x08
	.zero		1


	//   ....[90]....
        /*0610*/ 	.word	0x000007f0
        /*0614*/ 	.word	0x000000ff
        /*0618*/ 	.word	0x00000168
        /*061c*/ 	.short	0x0100
        /*061e*/ 	.byte	0x08
	.zero		1


	//   ....[91]....
        /*0620*/ 	.word	0x00000800
        /*0624*/ 	.word	0x000000ff
        /*0628*/ 	.word	0x000002f8
        /*062c*/ 	.short	0x0100
        /*062e*/ 	.byte	0x08
	.zero		1


	//   ....[92]....
        /*0630*/ 	.word	0x00000810
        /*0634*/ 	.word	0x000000ff
        /*0638*/ 	.word	0x00000170
        /*063c*/ 	.short	0x0100
        /*063e*/ 	.byte	0x08
	.zero		1


	//   ....[93]....
        /*0640*/ 	.word	0x00000820
        /*0644*/ 	.word	0x000000ff
        /*0648*/ 	.word	0x00000300
        /*064c*/ 	.short	0x0100
        /*064e*/ 	.byte	0x08
	.zero		1


	//   ....[94]....
        /*0650*/ 	.word	0x00000830
        /*0654*/ 	.word	0x000000ff
        /*0658*/ 	.word	0x00000178
        /*065c*/ 	.short	0x0100
        /*065e*/ 	.byte	0x08
	.zero		1


	//   ....[95]....
        /*0660*/ 	.word	0x00000840
        /*0664*/ 	.word	0x000000ff
        /*0668*/ 	.word	0x00000308
        /*066c*/ 	.short	0x0100
        /*066e*/ 	.byte	0x08
	.zero		1


	//   ....[96]....
        /*0670*/ 	.word	0x00000850
        /*0674*/ 	.word	0x000000ff
        /*0678*/ 	.word	0x00000180
        /*067c*/ 	.short	0x0100
        /*067e*/ 	.byte	0x08
	.zero		1


	//   ....[97]....
        /*0680*/ 	.word	0x00000860
        /*0684*/ 	.word	0x000000ff
        /*0688*/ 	.word	0x00000310
        /*068c*/ 	.short	0x0100
        /*068e*/ 	.byte	0x08
	.zero		1


	//   ....[98]....
        /*0690*/ 	.word	0x00000870
        /*0694*/ 	.word	0x000000ff
        /*0698*/ 	.word	0x00000188
        /*069c*/ 	.short	0x0100
        /*069e*/ 	.byte	0x08
	.zero		1


	//   ....[99]....
        /*06a0*/ 	.word	0x00000880
        /*06a4*/ 	.word	0x000000ff
        /*06a8*/ 	.word	0x00000318
        /*06ac*/ 	.short	0x0100
        /*06ae*/ 	.byte	0x08
	.zero		1


	//   ....[100]....
        /*06b0*/ 	.word	0x00000b40
        /*06b4*/ 	.word	0x000000ff
        /*06b8*/ 	.word	0x00000330
        /*06bc*/ 	.short	0x0100
        /*06be*/ 	.byte	0x08
	.zero		1


	//   ....[101]....
        /*06c0*/ 	.word	0x00000ba0
        /*06c4*/ 	.word	0x000000ff
        /*06c8*/ 	.word	0x00000338
        /*06cc*/ 	.short	0x0100
        /*06ce*/ 	.byte	0x08
	.zero		1


	//   ....[102]....
        /*06d0*/ 	.word	0x000019c0
        /*06d4*/ 	.word	0x000000ff
        /*06d8*/ 	.word	0x00000000
        /*06dc*/ 	.short	0x010a
        /*06de*/ 	.byte	0x06
	.zero		1


	//   ....[103]....
        /*06e0*/ 	.word	0x00001a00
        /*06e4*/ 	.word	0x000000ff
        /*06e8*/ 	.word	0x00000000
        /*06ec*/ 	.short	0x010a
        /*06ee*/ 	.byte	0x06
	.zero		1


	//   ....[104]....
        /*06f0*/ 	.word	0x00001d30
        /*06f4*/ 	.word	0x000000ff
        /*06f8*/ 	.word	0x00000000
        /*06fc*/ 	.short	0x010a
        /*06fe*/ 	.byte	0x09
	.zero		1


	//   ....[105]....
        /*0700*/ 	.word	0x00001d70
        /*0704*/ 	.word	0x000000ff
        /*0708*/ 	.word	0x00000000
        /*070c*/ 	.short	0x010a
        /*070e*/ 	.byte	0x09
	.zero		1


	//   ....[106]....
        /*0710*/ 	.word	0x00001fc0
        /*0714*/ 	.word	0x000000ff
        /*0718*/ 	.word	0x00000000
        /*071c*/ 	.short	0x0101
        /*071e*/ 	.byte	0x08
	.zero		1


	//   ....[107]....
        /*0720*/ 	.word	0x00002250
        /*0724*/ 	.word	0x000000ff
        /*0728*/ 	.word	0x00000000
        /*072c*/ 	.short	0x0101
        /*072e*/ 	.byte	0x08
	.zero		1


	//   ....[108]....
        /*0730*/ 	.word	0x00003e50
        /*0734*/ 	.word	0x00000014
        /*0738*/ 	.word	0x00000190
        /*073c*/ 	.short	0x010a
        /*073e*/ 	.byte	0x3f
	.zero		1


	//   ....[109]....
        /*0740*/ 	.word	0x000041e0
        /*0744*/ 	.word	0x00000005
        /*0748*/ 	.word	0x00000338
        /*074c*/ 	.short	0x0101
        /*074e*/ 	.byte	0x3f
	.zero		1


	//   ....[110]....
        /*0750*/ 	.word	0x00004920
        /*0754*/ 	.word	0x00000005
        /*0758*/ 	.word	0x00000000
        /*075c*/ 	.short	0x010a
        /*075e*/ 	.byte	0x3f
	.zero		1


	//   ....[111]....
        /*0760*/ 	.word	0x000049a0
        /*0764*/ 	.word	0x00000007
        /*0768*/ 	.word	0x00000000
        /*076c*/ 	.short	0x010a
        /*076e*/ 	.byte	0x3f
	.zero		1


	//   ....[112]....
        /*0770*/ 	.word	0x00004a30
        /*0774*/ 	.word	0x00000006
        /*0778*/ 	.word	0x00000000
        /*077c*/ 	.short	0x010a
        /*077e*/ 	.byte	0x3f
	.zero		1


	//   ....[113]....
        /*0780*/ 	.word	0x00004ac0
        /*0784*/ 	.word	0x00000009
        /*0788*/ 	.word	0x00000000
        /*078c*/ 	.short	0x010a
        /*078e*/ 	.byte	0x3f
	.zero		1


	//   ....[114]....
        /*0790*/ 	.word	0x00004b50
        /*0794*/ 	.word	0x00000006
        /*0798*/ 	.word	0x00000000
        /*079c*/ 	.short	0x010a
        /*079e*/ 	.byte	0x3f
	.zero		1


	//   ....[115]....
        /*07a0*/ 	.word	0x00004be0
        /*07a4*/ 	.word	0x00000009
        /*07a8*/ 	.word	0x00000000
        /*07ac*/ 	.short	0x010a
        /*07ae*/ 	.byte	0x3f
	.zero		1


	//   ....[116]....
        /*07b0*/ 	.word	0x00004c70
        /*07b4*/ 	.word	0x00000006
        /*07b8*/ 	.word	0x00000000
        /*07bc*/ 	.short	0x010a
        /*07be*/ 	.byte	0x3f
	.zero		1


	//   ....[117]....
        /*07c0*/ 	.word	0x00004d00
        /*07c4*/ 	.word	0x00000009
        /*07c8*/ 	.word	0x00000000
        /*07cc*/ 	.short	0x010a
        /*07ce*/ 	.byte	0x3f
	.zero		1


	//   ....[118]....
        /*07d0*/ 	.word	0x00004d90
        /*07d4*/ 	.word	0x00000006
        /*07d8*/ 	.word	0x00000000
        /*07dc*/ 	.short	0x010a
        /*07de*/ 	.byte	0x3f
	.zero		1


	//   ....[119]....
        /*07e0*/ 	.word	0x00004e20
        /*07e4*/ 	.word	0x00000009
        /*07e8*/ 	.word	0x00000000
        /*07ec*/ 	.short	0x010a
        /*07ee*/ 	.byte	0x3f
	.zero		1


	//   ....[120]....
        /*07f0*/ 	.word	0x00004eb0
        /*07f4*/ 	.word	0x00000006
        /*07f8*/ 	.word	0x00000000
        /*07fc*/ 	.short	0x010a
        /*07fe*/ 	.byte	0x3f
	.zero		1


	//   ....[121]....
        /*0800*/ 	.word	0x00004f40
        /*0804*/ 	.word	0x00000009
        /*0808*/ 	.word	0x00000000
        /*080c*/ 	.short	0x010a
        /*080e*/ 	.byte	0x3f
	.zero		1


	//   ....[122]....
        /*0810*/ 	.word	0x00004fd0
        /*0814*/ 	.word	0x00000006
        /*0818*/ 	.word	0x00000000
        /*081c*/ 	.short	0x010a
        /*081e*/ 	.byte	0x3f
	.zero		1


	//   ....[123]....
        /*0820*/ 	.word	0x00005060
        /*0824*/ 	.word	0x00000009
        /*0828*/ 	.word	0x00000000
        /*082c*/ 	.short	0x010a
        /*082e*/ 	.byte	0x3f
	.zero		1


	//   ....[124]....
        /*0830*/ 	.word	0x000050f0
        /*0834*/ 	.word	0x00000006
        /*0838*/ 	.word	0x00000000
        /*083c*/ 	.short	0x010a
        /*083e*/ 	.byte	0x3f
	.zero		1


	//   ....[125]....
        /*0840*/ 	.word	0x00005180
        /*0844*/ 	.word	0x00000009
        /*0848*/ 	.word	0x00000000
        /*084c*/ 	.short	0x010a
        /*084e*/ 	.byte	0x3f
	.zero		1


	//   ....[126]....
        /*0850*/ 	.word	0x00005210
        /*0854*/ 	.word	0x00000006
        /*0858*/ 	.word	0x00000000
        /*085c*/ 	.short	0x010a
        /*085e*/ 	.byte	0x3f
	.zero		1


	//   ....[127]....
        /*0860*/ 	.word	0x000052a0
        /*0864*/ 	.word	0x00000009
        /*0868*/ 	.word	0x00000000
        /*086c*/ 	.short	0x010a
        /*086e*/ 	.byte	0x3f
	.zero		1


	//   ....[128]....
        /*0870*/ 	.word	0x00005330
        /*0874*/ 	.word	0x00000006
        /*0878*/ 	.word	0x00000000
        /*087c*/ 	.short	0x010a
        /*087e*/ 	.byte	0x3f
	.zero		1


	//   ....[129]....
        /*0880*/ 	.word	0x000053c0
        /*0884*/ 	.word	0x00000009
        /*0888*/ 	.word	0x00000000
        /*088c*/ 	.short	0x010a
        /*088e*/ 	.byte	0x3f
	.zero		1


	//   ....[130]....
        /*0890*/ 	.word	0x00005450
        /*0894*/ 	.word	0x00000006
        /*0898*/ 	.word	0x00000000
        /*089c*/ 	.short	0x010a
        /*089e*/ 	.byte	0x3f
	.zero		1


	//   ....[131]....
        /*08a0*/ 	.word	0x000054e0
        /*08a4*/ 	.word	0x00000009
        /*08a8*/ 	.word	0x00000000
        /*08ac*/ 	.short	0x010a
        /*08ae*/ 	.byte	0x3f
	.zero		1


	//   ....[132]....
        /*08b0*/ 	.word	0x00005570
        /*08b4*/ 	.word	0x00000006
        /*08b8*/ 	.word	0x00000000
        /*08bc*/ 	.short	0x010a
        /*08be*/ 	.byte	0x3f
	.zero		1


	//   ....[133]....
        /*08c0*/ 	.word	0x00005600
        /*08c4*/ 	.word	0x00000009
        /*08c8*/ 	.word	0x00000000
        /*08cc*/ 	.short	0x010a
        /*08ce*/ 	.byte	0x3f
	.zero		1


	//   ....[134]....
        /*08d0*/ 	.word	0x00005690
        /*08d4*/ 	.word	0x00000006
        /*08d8*/ 	.word	0x00000000
        /*08dc*/ 	.short	0x010a
        /*08de*/ 	.byte	0x3f
	.zero		1


	//   ....[135]....
        /*08e0*/ 	.word	0x00005720
        /*08e4*/ 	.word	0x00000009
        /*08e8*/ 	.word	0x00000000
        /*08ec*/ 	.short	0x010a
        /*08ee*/ 	.byte	0x3f
	.zero		1


	//   ....[136]....
        /*08f0*/ 	.word	0x000057b0
        /*08f4*/ 	.word	0x00000006
        /*08f8*/ 	.word	0x00000000
        /*08fc*/ 	.short	0x010a
        /*08fe*/ 	.byte	0x3f
	.zero		1


	//   ....[137]....
        /*0900*/ 	.word	0x00005840
        /*0904*/ 	.word	0x00000009
        /*0908*/ 	.word	0x00000000
        /*090c*/ 	.short	0x010a
        /*090e*/ 	.byte	0x3f
	.zero		1


	//   ....[138]....
        /*0910*/ 	.word	0x000058d0
        /*0914*/ 	.word	0x00000006
        /*0918*/ 	.word	0x00000000
        /*091c*/ 	.short	0x010a
        /*091e*/ 	.byte	0x3f
	.zero		1


	//   ....[139]....
        /*0920*/ 	.word	0x00005960
        /*0924*/ 	.word	0x00000009
        /*0928*/ 	.word	0x00000000
        /*092c*/ 	.short	0x010a
        /*092e*/ 	.byte	0x3f
	.zero		1


	//   ....[140]....
        /*0930*/ 	.word	0x000059f0
        /*0934*/ 	.word	0x00000006
        /*0938*/ 	.word	0x00000000
        /*093c*/ 	.short	0x010a
        /*093e*/ 	.byte	0x3f
	.zero		1


	//   ....[141]....
        /*0940*/ 	.word	0x00005a80
        /*0944*/ 	.word	0x00000009
        /*0948*/ 	.word	0x00000000
        /*094c*/ 	.short	0x010a
        /*094e*/ 	.byte	0x3f
	.zero		1


	//   ....[142]....
        /*0950*/ 	.word	0x00005b10
        /*0954*/ 	.word	0x00000006
        /*0958*/ 	.word	0x00000000
        /*095c*/ 	.short	0x010a
        /*095e*/ 	.byte	0x3f
	.zero		1


	//   ....[143]....
        /*0960*/ 	.word	0x00005ba0
        /*0964*/ 	.word	0x00000009
        /*0968*/ 	.word	0x00000000
        /*096c*/ 	.short	0x010a
        /*096e*/ 	.byte	0x3f
	.zero		1


	//   ....[144]....
        /*0970*/ 	.word	0x00005c30
        /*0974*/ 	.word	0x00000006
        /*0978*/ 	.word	0x00000000
        /*097c*/ 	.short	0x010a
        /*097e*/ 	.byte	0x3f
	.zero		1


	//   ....[145]....
        /*0980*/ 	.word	0x00005cc0
        /*0984*/ 	.word	0x00000009
        /*0988*/ 	.word	0x00000000
        /*098c*/ 	.short	0x010a
        /*098e*/ 	.byte	0x3f
	.zero		1


	//   ....[146]....
        /*0990*/ 	.word	0x00005d50
        /*0994*/ 	.word	0x00000006
        /*0998*/ 	.word	0x00000000
        /*099c*/ 	.short	0x010a
        /*099e*/ 	.byte	0x3f
	.zero		1


	//   ....[147]....
        /*09a0*/ 	.word	0x00005de0
        /*09a4*/ 	.word	0x00000009
        /*09a8*/ 	.word	0x00000000
        /*09ac*/ 	.short	0x010a
        /*09ae*/ 	.byte	0x3f
	.zero		1


	//   ....[148]....
        /*09b0*/ 	.word	0x00005e70
        /*09b4*/ 	.word	0x00000006
        /*09b8*/ 	.word	0x00000000
        /*09bc*/ 	.short	0x010a
        /*09be*/ 	.byte	0x3f
	.zero		1


	//   ....[149]....
        /*09c0*/ 	.word	0x00005f00
        /*09c4*/ 	.word	0x00000009
        /*09c8*/ 	.word	0x00000000
        /*09cc*/ 	.short	0x010a
        /*09ce*/ 	.byte	0x3f
	.zero		1


	//   ....[150]....
        /*09d0*/ 	.word	0x00005f90
        /*09d4*/ 	.word	0x00000006
        /*09d8*/ 	.word	0x00000000
        /*09dc*/ 	.short	0x010a
        /*09de*/ 	.byte	0x3f
	.zero		1


	//   ....[151]....
        /*09e0*/ 	.word	0x00006020
        /*09e4*/ 	.word	0x00000009
        /*09e8*/ 	.word	0x00000000
        /*09ec*/ 	.short	0x010a
        /*09ee*/ 	.byte	0x3f
	.zero		1


	//   ....[152]....
        /*09f0*/ 	.word	0x000060b0
        /*09f4*/ 	.word	0x00000006
        /*09f8*/ 	.word	0x00000000
        /*09fc*/ 	.short	0x010a
        /*09fe*/ 	.byte	0x3f
	.zero		1


	//   ....[153]....
        /*0a00*/ 	.word	0x00006140
        /*0a04*/ 	.word	0x00000009
        /*0a08*/ 	.word	0x00000000
        /*0a0c*/ 	.short	0x010a
        /*0a0e*/ 	.byte	0x3f
	.zero		1


	//   ....[154]....
        /*0a10*/ 	.word	0x000061d0
        /*0a14*/ 	.word	0x00000006
        /*0a18*/ 	.word	0x00000000
        /*0a1c*/ 	.short	0x010a
        /*0a1e*/ 	.byte	0x3f
	.zero		1


	//   ....[155]....
        /*0a20*/ 	.word	0x00006260
        /*0a24*/ 	.word	0x00000009
        /*0a28*/ 	.word	0x00000000
        /*0a2c*/ 	.short	0x010a
        /*0a2e*/ 	.byte	0x3f
	.zero		1


	//   ....[156]....
        /*0a30*/ 	.word	0x000062f0
        /*0a34*/ 	.word	0x00000006
        /*0a38*/ 	.word	0x00000000
        /*0a3c*/ 	.short	0x010a
        /*0a3e*/ 	.byte	0x3f
	.zero		1


	//   ....[157]....
        /*0a40*/ 	.word	0x00006380
        /*0a44*/ 	.word	0x00000009
        /*0a48*/ 	.word	0x00000000
        /*0a4c*/ 	.short	0x010a
        /*0a4e*/ 	.byte	0x3f
	.zero		1


	//   ....[158]....
        /*0a50*/ 	.word	0x00006410
        /*0a54*/ 	.word	0x00000006
        /*0a58*/ 	.word	0x00000000
        /*0a5c*/ 	.short	0x010a
        /*0a5e*/ 	.byte	0x3f
	.zero		1


	//   ....[159]....
        /*0a60*/ 	.word	0x000064a0
        /*0a64*/ 	.word	0x00000003
        /*0a68*/ 	.word	0x00000000
        /*0a6c*/ 	.short	0x010a
        /*0a6e*/ 	.byte	0x3f
	.zero		1


	//   ....[160]....
        /*0a70*/ 	.word	0x00006510
        /*0a74*/ 	.word	0x00000003
        /*0a78*/ 	.word	0x00000000
        /*0a7c*/ 	.short	0x010a
        /*0a7e*/ 	.byte	0x3f
	.zero		1


	//   ....[161]....
        /*0a80*/ 	.word	0x00006570
        /*0a84*/ 	.word	0x00000014
        /*0a88*/ 	.word	0x00000000
        /*0a8c*/ 	.short	0x010a
        /*0a8e*/ 	.byte	0x3f
	.zero		1


	//   ....[162]....
        /*0a90*/ 	.word	0x00006640
        /*0a94*/ 	.word	0x00000014
        /*0a98*/ 	.word	0x00000190
        /*0a9c*/ 	.short	0x010a
        /*0a9e*/ 	.byte	0x3f
	.zero		1


	//   ....[163]....
        /*0aa0*/ 	.word	0x00006720
        /*0aa4*/ 	.word	0x00000005
        /*0aa8*/ 	.word	0x00000000
        /*0aac*/ 	.short	0x010a
        /*0aae*/ 	.byte	0x3f
	.zero		1


	//   ....[164]....
        /*0ab0*/ 	.word	0x00006770
        /*0ab4*/ 	.word	0x00000007
        /*0ab8*/ 	.word	0x00000000
        /*0abc*/ 	.short	0x010a
        /*0abe*/ 	.byte	0x3f
	.zero		1


	//   ....[165]....
        /*0ac0*/ 	.word	0x000067c0
        /*0ac4*/ 	.word	0x00000006
        /*0ac8*/ 	.word	0x00000000
        /*0acc*/ 	.short	0x010a
        /*0ace*/ 	.byte	0x3f
	.zero		1


	//   ....[166]....
        /*0ad0*/ 	.word	0x00006810
        /*0ad4*/ 	.word	0x00000009
        /*0ad8*/ 	.word	0x00000000
        /*0adc*/ 	.short	0x010a
        /*0ade*/ 	.byte	0x3f
	.zero		1


	//   ....[167]....
        /*0ae0*/ 	.word	0x00006860
        /*0ae4*/ 	.word	0x00000006
        /*0ae8*/ 	.word	0x00000000
        /*0aec*/ 	.short	0x010a
        /*0aee*/ 	.byte	0x3f
	.zero		1


	//   ....[168]....
        /*0af0*/ 	.word	0x000068b0
        /*0af4*/ 	.word	0x00000009
        /*0af8*/ 	.word	0x00000000
        /*0afc*/ 	.short	0x010a
        /*0afe*/ 	.byte	0x3f
	.zero		1


	//   ....[169]....
        /*0b00*/ 	.word	0x00006900
        /*0b04*/ 	.word	0x00000006
        /*0b08*/ 	.word	0x00000000
        /*0b0c*/ 	.short	0x010a
        /*0b0e*/ 	.byte	0x3f
	.zero		1


	//   ....[170]....
        /*0b10*/ 	.word	0x00006950
        /*0b14*/ 	.word	0x00000009
        /*0b18*/ 	.word	0x00000000
        /*0b1c*/ 	.short	0x010a
        /*0b1e*/ 	.byte	0x3f
	.zero		1


	//   ....[171]....
        /*0b20*/ 	.word	0x000069a0
        /*0b24*/ 	.word	0x00000006
        /*0b28*/ 	.word	0x00000000
        /*0b2c*/ 	.short	0x010a
        /*0b2e*/ 	.byte	0x3f
	.zero		1


	//   ....[172]....
        /*0b30*/ 	.word	0x000069f0
        /*0b34*/ 	.word	0x00000009
        /*0b38*/ 	.word	0x00000000
        /*0b3c*/ 	.short	0x010a
        /*0b3e*/ 	.byte	0x3f
	.zero		1


	//   ....[173]....
        /*0b40*/ 	.word	0x00006a40
        /*0b44*/ 	.word	0x00000006
        /*0b48*/ 	.word	0x00000000
        /*0b4c*/ 	.short	0x010a
        /*0b4e*/ 	.byte	0x3f
	.zero		1


	//   ....[174]....
        /*0b50*/ 	.word	0x00006a90
        /*0b54*/ 	.word	0x00000009
        /*0b58*/ 	.word	0x00000000
        /*0b5c*/ 	.short	0x010a
        /*0b5e*/ 	.byte	0x3f
	.zero		1


	//   ....[175]....
        /*0b60*/ 	.word	0x00006ae0
        /*0b64*/ 	.word	0x00000006
        /*0b68*/ 	.word	0x00000000
        /*0b6c*/ 	.short	0x010a
        /*0b6e*/ 	.byte	0x3f
	.zero		1


	//   ....[176]....
        /*0b70*/ 	.word	0x00006b30
        /*0b74*/ 	.word	0x00000009
        /*0b78*/ 	.word	0x00000000
        /*0b7c*/ 	.short	0x010a
        /*0b7e*/ 	.byte	0x3f
	.zero		1


	//   ....[177]....
        /*0b80*/ 	.word	0x00006b80
        /*0b84*/ 	.word	0x00000006
        /*0b88*/ 	.word	0x00000000
        /*0b8c*/ 	.short	0x010a
        /*0b8e*/ 	.byte	0x3f
	.zero		1


	//   ....[178]....
        /*0b90*/ 	.word	0x00006bd0
        /*0b94*/ 	.word	0x00000009
        /*0b98*/ 	.word	0x00000000
        /*0b9c*/ 	.short	0x010a
        /*0b9e*/ 	.byte	0x3f
	.zero		1


	//   ....[179]....
        /*0ba0*/ 	.word	0x00006c20
        /*0ba4*/ 	.word	0x00000006
        /*0ba8*/ 	.word	0x00000000
        /*0bac*/ 	.short	0x010a
        /*0bae*/ 	.byte	0x3f
	.zero		1


	//   ....[180]....
        /*0bb0*/ 	.word	0x00006c70
        /*0bb4*/ 	.word	0x00000009
        /*0bb8*/ 	.word	0x00000000
        /*0bbc*/ 	.short	0x010a
        /*0bbe*/ 	.byte	0x3f
	.zero		1


	//   ....[181]....
        /*0bc0*/ 	.word	0x00006cc0
        /*0bc4*/ 	.word	0x00000006
        /*0bc8*/ 	.word	0x00000000
        /*0bcc*/ 	.short	0x010a
        /*0bce*/ 	.byte	0x3f
	.zero		1


	//   ....[182]....
        /*0bd0*/ 	.word	0x00006d10
        /*0bd4*/ 	.word	0x00000009
        /*0bd8*/ 	.word	0x00000000
        /*0bdc*/ 	.short	0x010a
        /*0bde*/ 	.byte	0x3f
	.zero		1


	//   ....[183]....
        /*0be0*/ 	.word	0x00006d60
        /*0be4*/ 	.word	0x00000006
        /*0be8*/ 	.word	0x00000000
        /*0bec*/ 	.short	0x010a
        /*0bee*/ 	.byte	0x3f
	.zero		1


	//   ....[184]....
        /*0bf0*/ 	.word	0x00006db0
        /*0bf4*/ 	.word	0x00000009
        /*0bf8*/ 	.word	0x00000000
        /*0bfc*/ 	.short	0x010a
        /*0bfe*/ 	.byte	0x3f
	.zero		1


	//   ....[185]....
        /*0c00*/ 	.word	0x00006e00
        /*0c04*/ 	.word	0x00000006
        /*0c08*/ 	.word	0x00000000
        /*0c0c*/ 	.short	0x010a
        /*0c0e*/ 	.byte	0x3f
	.zero		1


	//   ....[186]....
        /*0c10*/ 	.word	0x00006e50
        /*0c14*/ 	.word	0x00000009
        /*0c18*/ 	.word	0x00000000
        /*0c1c*/ 	.short	0x010a
        /*0c1e*/ 	.byte	0x3f
	.zero		1


	//   ....[187]....
        /*0c20*/ 	.word	0x00006ea0
        /*0c24*/ 	.word	0x00000006
        /*0c28*/ 	.word	0x00000000
        /*0c2c*/ 	.short	0x010a
        /*0c2e*/ 	.byte	0x3f
	.zero		1


	//   ....[188]....
        /*0c30*/ 	.word	0x00006ef0
        /*0c34*/ 	.word	0x00000009
        /*0c38*/ 	.word	0x00000000
        /*0c3c*/ 	.short	0x010a
        /*0c3e*/ 	.byte	0x3f
	.zero		1


	//   ....[189]....
        /*0c40*/ 	.word	0x00006f40
        /*0c44*/ 	.word	0x00000006
        /*0c48*/ 	.word	0x00000000
        /*0c4c*/ 	.short	0x010a
        /*0c4e*/ 	.byte	0x3f
	.zero		1


	//   ....[190]....
        /*0c50*/ 	.word	0x00006f90
        /*0c54*/ 	.word	0x00000009
        /*0c58*/ 	.word	0x00000000
        /*0c5c*/ 	.short	0x010a
        /*0c5e*/ 	.byte	0x3f
	.zero		1


	//   ....[191]....
        /*0c60*/ 	.word	0x00006fe0
        /*0c64*/ 	.word	0x00000006
        /*0c68*/ 	.word	0x00000000
        /*0c6c*/ 	.short	0x010a
        /*0c6e*/ 	.byte	0x3f
	.zero		1


	//   ....[192]....
        /*0c70*/ 	.word	0x00007030
        /*0c74*/ 	.word	0x00000009
        /*0c78*/ 	.word	0x00000000
        /*0c7c*/ 	.short	0x010a
        /*0c7e*/ 	.byte	0x3f
	.zero		1


	//   ....[193]....
        /*0c80*/ 	.word	0x00007080
        /*0c84*/ 	.word	0x00000006
        /*0c88*/ 	.word	0x00000000
        /*0c8c*/ 	.short	0x010a
        /*0c8e*/ 	.byte	0x3f
	.zero		1


	//   ....[194]....
        /*0c90*/ 	.word	0x000070d0
        /*0c94*/ 	.word	0x00000009
        /*0c98*/ 	.word	0x00000000
        /*0c9c*/ 	.short	0x010a
        /*0c9e*/ 	.byte	0x3f
	.zero		1


	//   ....[195]....
        /*0ca0*/ 	.word	0x00007120
        /*0ca4*/ 	.word	0x00000006
        /*0ca8*/ 	.word	0x00000000
        /*0cac*/ 	.short	0x010a
        /*0cae*/ 	.byte	0x3f
	.zero		1


	//   ....[196]....
        /*0cb0*/ 	.word	0x00007170
        /*0cb4*/ 	.word	0x00000009
        /*0cb8*/ 	.word	0x00000000
        /*0cbc*/ 	.short	0x010a
        /*0cbe*/ 	.byte	0x3f
	.zero		1


	//   ....[197]....
        /*0cc0*/ 	.word	0x000071c0
        /*0cc4*/ 	.word	0x00000006
        /*0cc8*/ 	.word	0x00000000
        /*0ccc*/ 	.short	0x010a
        /*0cce*/ 	.byte	0x3f
	.zero		1


	//   ....[198]....
        /*0cd0*/ 	.word	0x00007210
        /*0cd4*/ 	.word	0x00000009
        /*0cd8*/ 	.word	0x00000000
        /*0cdc*/ 	.short	0x010a
        /*0cde*/ 	.byte	0x3f
	.zero		1


	//   ....[199]....
        /*0ce0*/ 	.word	0x00007260
        /*0ce4*/ 	.word	0x00000006
        /*0ce8*/ 	.word	0x00000000
        /*0cec*/ 	.short	0x010a
        /*0cee*/ 	.byte	0x3f
	.zero		1


	//   ....[200]....
        /*0cf0*/ 	.word	0x000072b0
        /*0cf4*/ 	.word	0x00000009
        /*0cf8*/ 	.word	0x00000000
        /*0cfc*/ 	.short	0x010a
        /*0cfe*/ 	.byte	0x3f
	.zero		1


	//   ....[201]....
        /*0d00*/ 	.word	0x00007300
        /*0d04*/ 	.word	0x00000006
        /*0d08*/ 	.word	0x00000000
        /*0d0c*/ 	.short	0x010a
        /*0d0e*/ 	.byte	0x3f
	.zero		1


	//   ....[202]....
        /*0d10*/ 	.word	0x00007350
        /*0d14*/ 	.word	0x00000009
        /*0d18*/ 	.word	0x00000000
        /*0d1c*/ 	.short	0x010a
        /*0d1e*/ 	.byte	0x3f
	.zero		1


	//   ....[203]....
        /*0d20*/ 	.word	0x000073a0
        /*0d24*/ 	.word	0x00000006
        /*0d28*/ 	.word	0x00000000
        /*0d2c*/ 	.short	0x010a
        /*0d2e*/ 	.byte	0x3f
	.zero		1


	//   ....[204]....
        /*0d30*/ 	.word	0x000073f0
        /*0d34*/ 	.word	0x00000009
        /*0d38*/ 	.word	0x00000000
        /*0d3c*/ 	.short	0x010a
        /*0d3e*/ 	.byte	0x3f
	.zero		1


	//   ....[205]....
        /*0d40*/ 	.word	0x00007440
        /*0d44*/ 	.word	0x00000006
        /*0d48*/ 	.word	0x00000000
        /*0d4c*/ 	.short	0x010a
        /*0d4e*/ 	.byte	0x3f
	.zero		1


	//   ....[206]....
        /*0d50*/ 	.word	0x00007490
        /*0d54*/ 	.word	0x00000009
        /*0d58*/ 	.word	0x00000000
        /*0d5c*/ 	.short	0x010a
        /*0d5e*/ 	.byte	0x3f
	.zero		1


	//   ....[207]....
        /*0d60*/ 	.word	0x000074e0
        /*0d64*/ 	.word	0x00000006
        /*0d68*/ 	.word	0x00000000
        /*0d6c*/ 	.short	0x010a
        /*0d6e*/ 	.byte	0x3f
	.zero		1


	//   ....[208]....
        /*0d70*/ 	.word	0x00007530
        /*0d74*/ 	.word	0x00000009
        /*0d78*/ 	.word	0x00000000
        /*0d7c*/ 	.short	0x010a
        /*0d7e*/ 	.byte	0x3f
	.zero		1


	//   ....[209]....
        /*0d80*/ 	.word	0x00007580
        /*0d84*/ 	.word	0x00000006
        /*0d88*/ 	.word	0x00000000
        /*0d8c*/ 	.short	0x010a
        /*0d8e*/ 	.byte	0x3f
	.zero		1


	//   ....[210]....
        /*0d90*/ 	.word	0x000075d0
        /*0d94*/ 	.word	0x00000009
        /*0d98*/ 	.word	0x00000000
        /*0d9c*/ 	.short	0x010a
        /*0d9e*/ 	.byte	0x3f
	.zero		1


	//   ....[211]....
        /*0da0*/ 	.word	0x00007620
        /*0da4*/ 	.word	0x00000006
        /*0da8*/ 	.word	0x00000000
        /*0dac*/ 	.short	0x010a
        /*0dae*/ 	.byte	0x3f
	.zero		1


	//----- nvinfo : EIATTR_NUM_MBARRIERS
	.align		4
.L_28:
        /*0db0*/ 	.byte	0x03, 0x38
        /*0db2*/ 	.short	0x0066


	//----- nvinfo : EIATTR_EXIT_INSTR_OFFSETS
	.align		4
        /*0db4*/ 	.byte	0x04, 0x1c
        /*0db6*/ 	.short	(.L_30 - .L_29)


	//   ....[0]....
.L_29:
        /*0db8*/ 	.word	0x00000c40


	//   ....[1]....
        /*0dbc*/ 	.word	0x000014e0


	//   ....[2]....
        /*0dc0*/ 	.word	0x00003540


	//   ....[3]....
        /*0dc4*/ 	.word	0x00003b60


	//   ....[4]....
        /*0dc8*/ 	.word	0x000064f0


	//----- nvinfo : EIATTR_MAX_THREADS
	.align		4
.L_30:
        /*0dcc*/ 	.byte	0x04, 0x05
        /*0dce*/ 	.short	(.L_32 - .L_31)
.L_31:
        /*0dd0*/ 	.word	0x00000180
        /*0dd4*/ 	.word	0x00000001
        /*0dd8*/ 	.word	0x00000001


	//----- nvinfo : EIATTR_CRS_STACK_SIZE
	.align		4
.L_32:
        /*0ddc*/ 	.byte	0x04, 0x1e
        /*0dde*/ 	.short	(.L_34 - .L_33)
.L_33:
        /*0de0*/ 	.word	0x00000000


	//----- nvinfo : EIATTR_CBANK_PARAM_SIZE
	.align		4
.L_34:
        /*0de4*/ 	.byte	0x03, 0x19
        /*0de6*/ 	.short	0x0470


	//----- nvinfo : EIATTR_PARAM_CBANK
	.align		4
        /*0de8*/ 	.byte	0x04, 0x0a
        /*0dea*/ 	.short	(.L_36 - .L_35)
	.align		4
.L_35:
        /*0dec*/ 	.word	index@(.nv.constant0._ZN7cutlass13device_kernelINS_4gemm6kernel13GemmUniversalIN4cute5tupleIJiiiiEEENS1_10collective13CollectiveMmaINS1_37MainloopSm90TmaGmmaWarpSpecializedFP8ILi50ENS5_IJNS4_1CILi1EEESB_SB_EEENS1_35KernelTmaWarpSpecializedCooperativeEEENS5_IJNSA_ILi128EEENSA_ILi16EEENSA_ILi32EEEEEENS_12float_e4m3_tENS5_IJlSB_lEEESJ_SK_NS4_8TiledMMAINS4_8MMA_AtomIJNS4_4SM904GMMA30MMA_64x16x32_F32E4M3E4M3_SS_TNILNSO_7ScaleInE1ELSQ_1EEEEEENS4_6LayoutINS5_IJNSA_ILi2EEESB_SB_EEENS5_IJSB_NSA_ILi0EEESW_EEEEENS5_IJNS4_10UnderscoreESZ_SZ_EEEEENS4_13SM90_TMA_LOADENS4_14ComposedLayoutINS4_7SwizzleILi1ELi4ELi3EEENS4_18smem_ptr_flag_bitsILi8EEENST_INS5_IJNSA_ILi8EEESH_EEENS5_IJSH_SB_EEEEEEEvNS4_8identityES12_S1C_vS1D_EENS_8epilogue10collective6detail29Sm90TmaWarpSpecializedAdapterINS1G_15DefaultEpilogueISJ_SK_SK_NS1F_6thread17LinearCombinationISJ_Li1EffLNS1K_9ScaleType4KindE0ELNS_15FloatRoundStyleE2ESJ_EENS1_15EpilogueDefaultEEEEEvvEEEEvNT_6ParamsE)
        /*0df0*/ 	.short	0x0210
        /*0df2*/ 	.short	0x0470


	//----- nvinfo : EIATTR_SW_WAR
	.align		4
.L_36:
        /*0df4*/ 	.byte	0x04, 0x36
        /*0df6*/ 	.short	(.L_38 - .L_37)
.L_37:
        /*0df8*/ 	.word	0x00000008
.L_38:


//--------------------- .nv.callgraph             --------------------------
	.section	.nv.callgraph,"",@"SHT_CUDA_CALLGRAPH"
	.align	4
	.sectionentsize	8
	.align		4
        /*0000*/ 	.word	0x00000000
	.align		4
        /*0004*/ 	.word	0xffffffff
	.align		4
        /*0008*/ 	.word	0x00000000
	.align		4
        /*000c*/ 	.word	0xfffffffe
	.align		4
        /*0010*/ 	.word	0x00000000
	.align		4
        /*0014*/ 	.word	0xfffffffd
	.align		4
        /*0018*/ 	.word	0x00000000
	.align		4
        /*001c*/ 	.word	0xfffffffc


//--------------------- .nv.constant4             --------------------------
	.section	.nv.constant4,"a",@progbits
	.align	8
	.align		8
.nv.constant4:
        /*0000*/ 	.dword	_ZN39_INTERNAL_5fb93c53_4_k_cu_9c9e3bf6_57074cuda3std3__45__cpo5beginE
	.align		8
        /*0008*/ 	.dword	_ZN39_INTERNAL_5fb93c53_4_k_cu_9c9e3bf6_57074cuda3std3__45__cpo3endE
	.align		8
        /*0010*/ 	.dword	_ZN39_INTERNAL_5fb93c53_4_k_cu_9c9e3bf6_57074cuda3std3__45__cpo6cbeginE
	.align		8
        /*0018*/ 	.dword	_ZN39_INTERNAL_5fb93c53_4_k_cu_9c9e3bf6_57074cuda3std3__45__cpo4cendE
	.align		8
        /*0020*/ 	.dword	_ZN39_INTERNAL_5fb93c53_4_k_cu_9c9e3bf6_57074cuda3std3__441_GLOBAL__N__5fb93c53_4_k_cu_9c9e3bf6_57076ignoreE
	.align		8
        /*0028*/ 	.dword	_ZN39_INTERNAL_5fb93c53_4_k_cu_9c9e3bf6_57074cuda3std3__419piecewise_constructE
	.align		8
        /*0030*/ 	.dword	_ZN39_INTERNAL_5fb93c53_4_k_cu_9c9e3bf6_57074cuda3std3__48in_placeE
	.align		8
        /*0038*/ 	.dword	_ZN39_INTERNAL_5fb93c53_4_k_cu_9c9e3bf6_57074cuda3std6ranges3__45__cpo4swapE
	.align		8
        /*0040*/ 	.dword	_ZN39_INTERNAL_5fb93c53_4_k_cu_9c9e3bf6_57074cuda3std6ranges3__45__cpo9iter_moveE
	.align		8
        /*0048*/ 	.dword	_ZN39_INTERNAL_5fb93c53_4_k_cu_9c9e3bf6_57074cute7productE
	.align		8
        /*0050*/ 	.dword	_ZN39_INTERNAL_5fb93c53_4_k_cu_9c9e3bf6_57074cute1_E


//--------------------- .text._ZN7cutlass13device_kernelINS_4gemm6kernel13GemmUniversalIN4cute5tupleIJiiiiEEENS1_10collective13CollectiveMmaINS1_37MainloopSm90TmaGmmaWarpSpecializedFP8ILi50ENS5_IJNS4_1CILi1EEESB_SB_EEENS1_35KernelTmaWarpSpecializedCooperativeEEENS5_IJNSA_ILi128EEENSA_ILi16EEENSA_ILi32EEEEEENS_12float_e4m3_tENS5_IJlSB_lEEESJ_SK_NS4_8TiledMMAINS4_8MMA_AtomIJNS4_4SM904GMMA30MMA_64x16x32_F32E4M3E4M3_SS_TNILNSO_7ScaleInE1ELSQ_1EEEEEENS4_6LayoutINS5_IJNSA_ILi2EEESB_SB_EEENS5_IJSB_NSA_ILi0EEESW_EEEEENS5_IJNS4_10UnderscoreESZ_SZ_EEEEENS4_13SM90_TMA_LOADENS4_14ComposedLayoutINS4_7SwizzleILi1ELi4ELi3EEENS4_18smem_ptr_flag_bitsILi8EEENST_INS5_IJNSA_ILi8EEESH_EEENS5_IJSH_SB_EEEEEEEvNS4_8identityES12_S1C_vS1D_EENS_8epilogue10collective6detail29Sm90TmaWarpSpecializedAdapterINS1G_15DefaultEpilogueISJ_SK_SK_NS1F_6thread17LinearCombinationISJ_Li1EffLNS1K_9ScaleType4KindE0ELNS_15FloatRoundStyleE2ESJ_EENS1_15EpilogueDefaultEEEEEvvEEEEvNT_6ParamsE --------------------------
	.section	.text._ZN7cutlass13device_kernelINS_4gemm6kernel13GemmUniversalIN4cute5tupleIJiiiiEEENS1_10collective13CollectiveMmaINS1_37MainloopSm90TmaGmmaWarpSpecializedFP8ILi50ENS5_IJNS4_1CILi1EEESB_SB_EEENS1_35KernelTmaWarpSpecializedCooperativeEEENS5_IJNSA_ILi128EEENSA_ILi16EEENSA_ILi32EEEEEENS_12float_e4m3_tENS5_IJlSB_lEEESJ_SK_NS4_8TiledMMAINS4_8MMA_AtomIJNS4_4SM904GMMA30MMA_64x16x32_F32E4M3E4M3_SS_TNILNSO_7ScaleInE1ELSQ_1EEEEEENS4_6LayoutINS5_IJNSA_ILi2EEESB_SB_EEENS5_IJSB_NSA_ILi0EEESW_EEEEENS5_IJNS4_10UnderscoreESZ_SZ_EEEEENS4_13SM90_TMA_LOADENS4_14ComposedLayoutINS4_7SwizzleILi1ELi4ELi3EEENS4_18smem_ptr_flag_bitsILi8EEENST_INS5_IJNSA_ILi8EEESH_EEENS5_IJSH_SB_EEEEEEEvNS4_8identityES12_S1C_vS1D_EENS_8epilogue10collective6detail29Sm90TmaWarpSpecializedAdapterINS1G_15DefaultEpilogueISJ_SK_SK_NS1F_6thread17LinearCombinationISJ_Li1EffLNS1K_9ScaleType4KindE0ELNS_15FloatRoundStyleE2ESJ_EENS1_15EpilogueDefaultEEEEEvvEEEEvNT_6ParamsE,"ax",@progbits
	.align	128
.text._ZN7cutlass13device_kernelINS_4gemm6kernel13GemmUniversalIN4cute5tupleIJiiiiEEENS1_10collective13CollectiveMmaINS1_37MainloopSm90TmaGmmaWarpSpecializedFP8ILi50ENS5_IJNS4_1CILi1EEESB_SB_EEENS1_35KernelTmaWarpSpecializedCooperativeEEENS5_IJNSA_ILi128EEENSA_ILi16EEENSA_ILi32EEEEEENS_12float_e4m3_tENS5_IJlSB_lEEESJ_SK_NS4_8TiledMMAINS4_8MMA_AtomIJNS4_4SM904GMMA30MMA_64x16x32_F32E4M3E4M3_SS_TNILNSO_7ScaleInE1ELSQ_1EEEEEENS4_6LayoutINS5_IJNSA_ILi2EEESB_SB_EEENS5_IJSB_NSA_ILi0EEESW_EEEEENS5_IJNS4_10UnderscoreESZ_SZ_EEEEENS4_13SM90_TMA_LOADENS4_14ComposedLayoutINS4_7SwizzleILi1ELi4ELi3EEENS4_18smem_ptr_flag_bitsILi8EEENST_INS5_IJNSA_ILi8EEESH_EEENS5_IJSH_SB_EEEEEEEvNS4_8identityES12_S1C_vS1D_EENS_8epilogue10collective6detail29Sm90TmaWarpSpecializedAdapterINS1G_15DefaultEpilogueISJ_SK_SK_NS1F_6thread17LinearCombinationISJ_Li1EffLNS1K_9ScaleType4KindE0ELNS_15FloatRoundStyleE2ESJ_EENS1_15EpilogueDefaultEEEEEvvEEEEvNT_6ParamsE:
        .type           _ZN7cutlass13device_kernelINS_4gemm6kernel13GemmUniversalIN4cute5tupleIJiiiiEEENS1_10collective13CollectiveMmaINS1_37MainloopSm90TmaGmmaWarpSpecializedFP8ILi50ENS5_IJNS4_1CILi1EEESB_SB_EEENS1_35KernelTmaWarpSpecializedCooperativeEEENS5_IJNSA_ILi128EEENSA_ILi16EEENSA_ILi32EEEEEENS_12float_e4m3_tENS5_IJlSB_lEEESJ_SK_NS4_8TiledMMAINS4_8MMA_AtomIJNS4_4SM904GMMA30MMA_64x16x32_F32E4M3E4M3_SS_TNILNSO_7ScaleInE1ELSQ_1EEEEEENS4_6LayoutINS5_IJNSA_ILi2EEESB_SB_EEENS5_IJSB_NSA_ILi0EEESW_EEEEENS5_IJNS4_10UnderscoreESZ_SZ_EEEEENS4_13SM90_TMA_LOADENS4_14ComposedLayoutINS4_7SwizzleILi1ELi4ELi3EEENS4_18smem_ptr_flag_bitsILi8EEENST_INS5_IJNSA_ILi8EEESH_EEENS5_IJSH_SB_EEEEEEEvNS4_8identityES12_S1C_vS1D_EENS_8epilogue10collective6detail29Sm90TmaWarpSpecializedAdapterINS1G_15DefaultEpilogueISJ_SK_SK_NS1F_6thread17LinearCombinationISJ_Li1EffLNS1K_9ScaleType4KindE0ELNS_15FloatRoundStyleE2ESJ_EENS1_15EpilogueDefaultEEEEEvvEEEEvNT_6ParamsE,@function
        .size           _ZN7cutlass13device_kernelINS_4gemm6kernel13GemmUniversalIN4cute5tupleIJiiiiEEENS1_10collective13CollectiveMmaINS1_37MainloopSm90TmaGmmaWarpSpecializedFP8ILi50ENS5_IJNS4_1CILi1EEESB_SB_EEENS1_35KernelTmaWarpSpecializedCooperativeEEENS5_IJNSA_ILi128EEENSA_ILi16EEENSA_ILi32EEEEEENS_12float_e4m3_tENS5_IJlSB_lEEESJ_SK_NS4_8TiledMMAINS4_8MMA_AtomIJNS4_4SM904GMMA30MMA_64x16x32_F32E4M3E4M3_SS_TNILNSO_7ScaleInE1ELSQ_1EEEEEENS4_6LayoutINS5_IJNSA_ILi2EEESB_SB_EEENS5_IJSB_NSA_ILi0EEESW_EEEEENS5_IJNS4_10UnderscoreESZ_SZ_EEEEENS4_13SM90_TMA_LOADENS4_14ComposedLayoutINS4_7SwizzleILi1ELi4ELi3EEENS4_18smem_ptr_flag_bitsILi8EEENST_INS5_IJNSA_ILi8EEESH_EEENS5_IJSH_SB_EEEEEEEvNS4_8identityES12_S1C_vS1D_EENS_8epilogue10collective6detail29Sm90TmaWarpSpecializedAdapterINS1G_15DefaultEpilogueISJ_SK_SK_NS1F_6thread17LinearCombinationISJ_Li1EffLNS1K_9ScaleType4KindE0ELNS_15FloatRoundStyleE2ESJ_EENS1_15EpilogueDefaultEEEEEvvEEEEvNT_6ParamsE,(.L_x_182 - _ZN7cutlass13device_kernelINS_4gemm6kernel13GemmUniversalIN4cute5tupleIJiiiiEEENS1_10collective13CollectiveMmaINS1_37MainloopSm90TmaGmmaWarpSpecializedFP8ILi50ENS5_IJNS4_1CILi1EEESB_SB_EEENS1_35KernelTmaWarpSpecializedCooperativeEEENS5_IJNSA_ILi128EEENSA_ILi16EEENSA_ILi32EEEEEENS_12float_e4m3_tENS5_IJlSB_lEEESJ_SK_NS4_8TiledMMAINS4_8MMA_AtomIJNS4_4SM904GMMA30MMA_64x16x32_F32E4M3E4M3_SS_TNILNSO_7ScaleInE1ELSQ_1EEEEEENS4_6LayoutINS5_IJNSA_ILi2EEESB_SB_EEENS5_IJSB_NSA_ILi0EEESW_EEEEENS5_IJNS4_10UnderscoreESZ_SZ_EEEEENS4_13SM90_TMA_LOADENS4_14ComposedLayoutINS4_7SwizzleILi1ELi4ELi3EEENS4_18smem_ptr_flag_bitsILi8EEENST_INS5_IJNSA_ILi8EEESH_EEENS5_IJSH_SB_EEEEEEEvNS4_8identityES12_S1C_vS1D_EENS_8epilogue10collective6detail29Sm90TmaWarpSpecializedAdapterINS1G_15DefaultEpilogueISJ_SK_SK_NS1F_6thread17LinearCombinationISJ_Li1EffLNS1K_9ScaleType4KindE0ELNS_15FloatRoundStyleE2ESJ_EENS1_15EpilogueDefaultEEEEEvvEEEEvNT_6ParamsE)
        .other          _ZN7cutlass13device_kernelINS_4gemm6kernel13GemmUniversalIN4cute5tupleIJiiiiEEENS1_10collective13CollectiveMmaINS1_37MainloopSm90TmaGmmaWarpSpecializedFP8ILi50ENS5_IJNS4_1CILi1EEESB_SB_EEENS1_35KernelTmaWarpSpecializedCooperativeEEENS5_IJNSA_ILi128EEENSA_ILi16EEENSA_ILi32EEEEEENS_12float_e4m3_tENS5_IJlSB_lEEESJ_SK_NS4_8TiledMMAINS4_8MMA_AtomIJNS4_4SM904GMMA30MMA_64x16x32_F32E4M3E4M3_SS_TNILNSO_7ScaleInE1ELSQ_1EEEEEENS4_6LayoutINS5_IJNSA_ILi2EEESB_SB_EEENS5_IJSB_NSA_ILi0EEESW_EEEEENS5_IJNS4_10UnderscoreESZ_SZ_EEEEENS4_13SM90_TMA_LOADENS4_14ComposedLayoutINS4_7SwizzleILi1ELi4ELi3EEENS4_18smem_ptr_flag_bitsILi8EEENST_INS5_IJNSA_ILi8EEESH_EEENS5_IJSH_SB_EEEEEEEvNS4_8identityES12_S1C_vS1D_EENS_8epilogue10collective6detail29Sm90TmaWarpSpecializedAdapterINS1G_15DefaultEpilogueISJ_SK_SK_NS1F_6thread17LinearCombinationISJ_Li1EffLNS1K_9ScaleType4KindE0ELNS_15FloatRoundStyleE2ESJ_EENS1_15EpilogueDefaultEEEEEvvEEEEvNT_6ParamsE,@"STO_CUDA_ENTRY STV_DEFAULT"
_ZN7cutlass13device_kernelINS_4gemm6kernel13GemmUniversalIN4cute5tupleIJiiiiEEENS1_10collective13CollectiveMmaINS1_37MainloopSm90TmaGmmaWarpSpecializedFP8ILi50ENS5_IJNS4_1CILi1EEESB_SB_EEENS1_35KernelTmaWarpSpecializedCooperativeEEENS5_IJNSA_ILi128EEENSA_ILi16EEENSA_ILi32EEEEEENS_12float_e4m3_tENS5_IJlSB_lEEESJ_SK_NS4_8TiledMMAINS4_8MMA_AtomIJNS4_4SM904GMMA30MMA_64x16x32_F32E4M3E4M3_SS_TNILNSO_7ScaleInE1ELSQ_1EEEEEENS4_6LayoutINS5_IJNSA_ILi2EEESB_SB_EEENS5_IJSB_NSA_ILi0EEESW_EEEEENS5_IJNS4_10UnderscoreESZ_SZ_EEEEENS4_13SM90_TMA_LOADENS4_14ComposedLayoutINS4_7SwizzleILi1ELi4ELi3EEENS4_18smem_ptr_flag_bitsILi8EEENST_INS5_IJNSA_ILi8EEESH_EEENS5_IJSH_SB_EEEEEEEvNS4_8identityES12_S1C_vS1D_EENS_8epilogue10collective6detail29Sm90TmaWarpSpecializedAdapterINS1G_15DefaultEpilogueISJ_SK_SK_NS1F_6thread17LinearCombinationISJ_Li1EffLNS1K_9ScaleType4KindE0ELNS_15FloatRoundStyleE2ESJ_EENS1_15EpilogueDefaultEEEEEvvEEEEvNT_6ParamsE:
[----:B------:R-:W-:Y:S01]  /*0000*/  LDC R1, c[0x0][0x28] ;  /* 0x00000a00ff017b82 */ /* 0x000fe20000000800 */
[----:B------:R-:W0:Y:S01]  /*0010*/  S2R R2, SR_TID.X ;  /* 0x0000000000027919 */ /* 0x000e220000002100 */
[----:B------:R-:W-:Y:S01]  /*0020*/  ELECT P0, URZ, PT ;  /* 0x00000000003f782f */ /* 0x000fe20003800000 */
[----:B------:R-:W-:Y:S01]  /*0030*/  BSSY B0, `(.L_x_0) ;  /* 0x000000f000007945 */ /* 0x000fe20003800000 */
[--C-:B0-----:R-:W-:Y:S02]  /*0040*/  SHF.R.U32.HI R0, RZ, 0x5, R2.reuse ;  /* 0x00000005ff007819 */ /* 0x101fe40000011602 */
[----:B------:R-:W-:-:S03]  /*0050*/  SHF.R.U32.HI R16, RZ, 0x7, R2 ;  /* 0x00000007ff107819 */ /* 0x000fc60000011602 */
[----:B------:R-:W0:Y:S04]  /*0060*/  SHFL.IDX PT, R4, R0, RZ, 0x1f ;  /* 0x00001fff00047589 */ /* 0x000e2800000e0000 */
[----:B------:R1:W2:Y:S01]  /*0070*/  SHFL.IDX PT, R12, R16, RZ, 0x1f ;  /* 0x00001fff100c7589 */ /* 0x0002a200000e0000 */
[----:B0-----:R-:W-:-:S13]  /*0080*/  ISETP.NE.OR P0, PT, R4, RZ, !P0 ;  /* 0x000000ff0400720c */ /* 0x001fda0004705670 */
[----:B-12---:R-:W-:Y:S05]  /*0090*/  @P0 BRA `(.L_x_1) ;  /* 0x0000000000200947 */ /* 0x006fea0003800000 */
[----:B------:R-:W-:Y:S02]  /*00a0*/  ULDC.64 UR4, c[0x0][0x198] ;  /* 0x0000660000047ab9 */ /* 0x000fe40000000a00 */
[----:B------:R-:W-:Y:S02]  /*00b0*/  UIADD3 UR6, UP0, UR4, 0xf0, URZ ;  /* 0x000000f004067890 */ /* 0x000fe4000ff1e03f */
[----:B------:R-:W-:Y:S02]  /*00c0*/  UIADD3 UR4, UP1, UR4, 0x1f0, URZ ;  /* 0x000001f004047890 */ /* 0x000fe4000ff3e03f */
[----:B------:R-:W-:Y:S02]  /*00d0*/  UIADD3.X UR7, URZ, UR5, URZ, UP0, !UPT ;  /* 0x000000053f077290 */ /* 0x000fe400087fe43f */
[----:B------:R-:W-:-:S07]  /*00e0*/  UIADD3.X UR5, URZ, UR5, URZ, UP1, !UPT ;  /* 0x000000053f057290 */ /* 0x000fce0008ffe43f */
[----:B------:R0:W-:Y:S02]  /*00f0*/  UTMACCTL.PF [UR6] ;  /* 0x00000000060079b9 */ /* 0x0001e40008040000 */
[----:B------:R0:W-:Y:S02]  /*0100*/  UTMACCTL.PF [UR4] ;  /* 0x00000000040079b9 */ /* 0x0001e40008040000 */
[----:B0-----:R-:W-:Y:S01]  /*0110*/  NOP ;  /* 0x0000000000007918 */ /* 0x001fe20000000000 */
.L_x_1:
[----:B------:R-:W-:Y:S05]  /*0120*/  BSYNC B0 ;  /* 0x0000000000007941 */ /* 0x000fea0003800000 */
.L_x_0:
[----:B------:R-:W0:Y:S02]  /*0130*/  SHFL.IDX PT, R3, R0, RZ, 0x1f ;  /* 0x00001fff00037589 */ /* 0x000e2400000e0000 */
[----:B0-----:R-:W-:-:S13]  /*0140*/  ISETP.NE.AND P0, PT, R3, RZ, PT ;  /* 0x000000ff0300720c */ /* 0x001fda0003f05270 */
[----:B------:R-:W-:Y:S05]  /*0150*/  @P0 BRA `(.L_x_2) ;  /* 0x0000000400d40947 */ /* 0x000fea0003800000 */
[----:B------:R-:W-:Y:S01]  /*0160*/  ELECT P0, URZ, PT ;  /* 0x00000000003f782f */ /* 0x000fe20003800000 */
[----:B------:R-:W-:-:S12]  /*0170*/  BSSY B0, `(.L_x_2) ;  /* 0x0000073000007945 */ /* 0x000fd80003800000 */
[----:B------:R-:W-:Y:S05]  /*0180*/  @!P0 BRA `(.L_x_3) ;  /* 0x0000000400c48947 */ /* 0x000fea0003800000 */
[----:B------:R-:W0:Y:S01]  /*0190*/  S2UR UR8, SR_CgaCtaId ;  /* 0x00000000000879c3 */ /* 0x000e220000008800 */
[----:B------:R-:W-:Y:S01]  /*01a0*/  UMOV UR4, 0x400 ;  /* 0x0000040000047882 */ /* 0x000fe20000000000 */
[----:B------:R-:W-:Y:S01]  /*01b0*/  UMOV UR5, 0x1 ;  /* 0x0000000100057882 */ /* 0x000fe20000000000 */
[----:B------:R-:W-:Y:S02]  /*01c0*/  UMOV UR6, 0x100 ;  /* 0x0000010000067882 */ /* 0x000fe40000000000 */
[----:B------:R-:W-:-:S04]  /*01d0*/  UIADD3 UR6, -UR6, 0x100000, URZ ;  /* 0x0010000006067890 */ /* 0x000fc8000fffe13f */
[----:B------:R-:W-:Y:S02]  /*01e0*/  USHF.L.U32 UR7, UR6, 0xb, URZ ;  /* 0x0000000b06077899 */ /* 0x000fe4000800063f */
[----:B------:R-:W-:Y:S02]  /*01f0*/  USHF.L.U32 UR6, UR6, 0x1, URZ ;  /* 0x0000000106067899 */ /* 0x000fe4000800063f */
[----:B0-----:R-:W-:Y:S02]  /*0200*/  ULEA UR8, UR8, UR4, 0x18 ;  /* 0x0000000408087291 */ /* 0x001fe4000f8ec03f */
[----:B------:R-:W-:-:S04]  /*0210*/  UIADD3 UR4, -UR5, 0x100000, URZ ;  /* 0x0010000005047890 */ /* 0x000fc8000fffe13f */
[----:B------:R-:W-:Y:S02]  /*0220*/  USHF.L.U32 UR5, UR4, 0xb, URZ ;  /* 0x0000000b04057899 */ /* 0x000fe4000800063f */
[----:B------:R-:W-:Y:S01]  /*0230*/  USHF.L.U32 UR4, UR4, 0x1, URZ ;  /* 0x0000000104047899 */ /* 0x000fe2000800063f */
[----:B------:R-:W0:Y:S11]  /*0240*/  FENCE.VIEW.ASYNC.S ;  /* 0x00000000000073c6 */ /* 0x000e360000000000 */
[----:B0-----:R0:W1:Y:S01]  /*0250*/  SYNCS.EXCH.64 URZ, [UR8], UR4 ;  /* 0x00000004083f75b2 */ /* 0x0010620008000100 */
[----:B------:R0:W2:Y:S01]  /*0260*/  SYNCS.EXCH.64 URZ, [UR8+0x190], UR6 ;  /* 0x00019006083f75b2 */ /* 0x0000a20008000100 */
[----:B------:R0:W3:Y:S01]  /*0270*/  SYNCS.EXCH.64 URZ, [UR8+0x8], UR4 ;  /* 0x00000804083f75b2 */ /* 0x0000e20008000100 */
[----:B------:R0:W4:Y:S01]  /*0280*/  SYNCS.EXCH.64 URZ, [UR8+0x198], UR6 ;  /* 0x00019806083f75b2 */ /* 0x0001220008000100 */
[----:B------:R0:W0:Y:S01]  /*0290*/  SYNCS.EXCH.64 URZ, [UR8+0x10], UR4 ;  /* 0x00001004083f75b2 */ /* 0x0000220008000100 */
        /* <DEDUP_REMOVED lines=95> */
[----:B-1234-:R-:W-:Y:S01]  /*0890*/  NOP ;  /* 0x0000000000007918 */ /* 0x01efe20000000000 */
.L_x_3:
[----:B0-----:R-:W-:Y:S05]  /*08a0*/  BSYNC B0 ;  /* 0x0000000000007941 */ /* 0x001fea0003800000 */
.L_x_2:
[----:B------:R-:W0:Y:S01]  /*08b0*/  SHFL.IDX PT, R0, R0, RZ, 0x1f ;  /* 0x00001fff00007589 */ /* 0x000e2200000e0000 */
[----:B------:R-:W-:Y:S01]  /*08c0*/  ELECT P0, URZ, PT ;  /* 0x00000000003f782f */ /* 0x000fe20003800000 */
[----:B------:R-:W1:Y:S01]  /*08d0*/  LDC R3, c[0x0][0x65c] ;  /* 0x00019700ff037b82 */ /* 0x000e620000000800 */
[----:B------:R-:W-:Y:S01]  /*08e0*/  UMOV UR4, 0x20 ;  /* 0x0000002000047882 */ /* 0x000fe20000000000 */
[----:B------:R-:W2:Y:S01]  /*08f0*/  S2R R5, SR_CTAID.Y ;  /* 0x0000000000057919 */ /* 0x000ea20000002600 */
[----:B------:R-:W-:Y:S01]  /*0900*/  NOP ;  /* 0x0000000000007918 */ /* 0x000fe20000000000 */
[----:B------:R-:W-:Y:S01]  /*0910*/  ISETP.NE.AND P3, PT, R12, RZ, PT ;  /* 0x000000ff0c00720c */ /* 0x000fe20003f65270 */
[----:B------:R-:W-:Y:S01]  /*0920*/  NOP ;  /* 0x0000000000007918 */ /* 0x000fe20000000000 */
[----:B------:R-:W3:Y:S01]  /*0930*/  S2R R6, SR_CTAID.X ;  /* 0x0000000000067919 */ /* 0x000ee20000002500 */
[----:B0-----:R-:W-:Y:S02]  /*0940*/  ISETP.NE.OR P0, PT, R0, RZ, !P0 ;  /* 0x000000ff0000720c */ /* 0x001fe40004705670 */
[----:B-1----:R-:W-:-:S02]  /*0950*/  ISETP.NE.AND P2, PT, R3, 0x1, PT ;  /* 0x000000010300780c */ /* 0x002fc40003f45270 */
[----:B------:R-:W-:-:S04]  /*0960*/  SHF.R.S32.HI R3, RZ, 0x1f, R4 ;  /* 0x0000001fff037819 */ /* 0x000fc80000011404 */
[----:B------:R-:W-:-:S04]  /*0970*/  LEA.HI R3, R3, R4, RZ, 0x2 ;  /* 0x0000000403037211 */ /* 0x000fc800078f10ff */
[----:B------:R-:W-:Y:S01]  /*0980*/  LOP3.LUT R3, R3, 0xfffffffc, RZ, 0xc0, !PT ;  /* 0xfffffffc03037812 */ /* 0x000fe200078ec0ff */
[----:B------:R-:W-:Y:S01]  /*0990*/  VOTEU.ALL UP0, P0 ;  /* 0x00000000003f7886 */ /* 0x000fe20000000000 */
[----:B------:R-:W-:Y:S01]  /*09a0*/  VOTEU.ALL UP1, P0 ;  /* 0x00000000003f7886 */ /* 0x000fe20000020000 */
[----:B------:R-:W3:Y:S01]  /*09b0*/  @P2 LDC R7, c[0x0][0x10] ;  /* 0x00000400ff072b82 */ /* 0x000ee20000000800 */
[----:B--2---:R-:W-:Y:S02]  /*09c0*/  @P2 IMAD.MOV.U32 R8, RZ, RZ, R5 ;  /* 0x000000ffff082224 */ /* 0x004fe400078e0005 */
[----:B------:R-:W-:Y:S01]  /*09d0*/  @!UP0 UMOV UR6, 0x400 ;  /* 0x0000040000068882 */ /* 0x000fe20000000000 */
[----:B------:R-:W-:-:S04]  /*09e0*/  @!UP0 UIADD3 UR4, -UR4, 0x100000, URZ ;  /* 0x0010000004048890 */ /* 0x000fc8000fffe13f */
[----:B------:R-:W-:Y:S02]  /*09f0*/  @!UP0 USHF.L.U32 UR5, UR4, 0xb, URZ ;  /* 0x0000000b04058899 */ /* 0x000fe4000800063f */
[----:B------:R-:W-:Y:S01]  /*0a00*/  @!UP0 USHF.L.U32 UR4, UR4, 0x1, URZ ;  /* 0x0000000104048899 */ /* 0x000fe2000800063f */
[----:B------:R-:W-:Y:S02]  /*0a10*/  IMAD.IADD R4, R4, 0x1, -R3 ;  /* 0x0000000104047824 */ /* 0x000fe400078e0a03 */
[----:B------:R-:W-:Y:S01]  /*0a20*/  @P2 IMAD.MOV.U32 R9, RZ, RZ, RZ ;  /* 0x000000ffff092224 */ /* 0x000fe200078e00ff */
[----:B------:R-:W0:Y:S01]  /*0a30*/  @!UP0 S2UR UR7, SR_CgaCtaId ;  /* 0x00000000000789c3 */ /* 0x000e220000008800 */
[----:B------:R-:W-:Y:S01]  /*0a40*/  @P2 IMAD.MOV.U32 R3, RZ, RZ, RZ ;  /* 0x000000ffff032224 */ /* 0x000fe200078e00ff */
[----:B------:R-:W-:-:S06]  /*0a50*/  ISETP.NE.AND P1, PT, R4, 0x3, PT ;  /* 0x000000030400780c */ /* 0x000fcc0003f25270 */
[----:B------:R-:W1:Y:S01]  /*0a60*/  @!P2 LDC R10, c[0x0][0xc] ;  /* 0x00000300ff0aab82 */ /* 0x000e620000000800 */
[----:B---3--:R-:W-:-:S04]  /*0a70*/  @P2 IMAD.WIDE.U32 R8, R6, R7, R8 ;  /* 0x0000000706082225 */ /* 0x008fc800078e0008 */
[----:B------:R-:W-:Y:S02]  /*0a80*/  IMAD.MOV.U32 R7, RZ, RZ, RZ ;  /* 0x000000ffff077224 */ /* 0x000fe400078e00ff */
[----:B------:R-:W-:Y:S01]  /*0a90*/  @P2 IMAD.IADD R9, R9, 0x1, R3 ;  /* 0x0000000109092824 */ /* 0x000fe200078e0203 */
[----:B------:R-:W-:Y:S01]  /*0aa0*/  LOP3.LUT R3, R2, 0x7f, RZ, 0xc0, !PT ;  /* 0x0000007f02037812 */ /* 0x000fe200078ec0ff */
[----:B0-----:R-:W-:Y:S01]  /*0ab0*/  @!UP0 ULEA UR8, UR7, UR6, 0x18 ;  /* 0x0000000607088291 */ /* 0x001fe2000f8ec03f */
[----:B------:R-:W-:Y:S02]  /*0ac0*/  VOTEU.ALL UP0, P0 ;  /* 0x00000000003f7886 */ /* 0x000fe40000000000 */
[----:B------:R-:W-:Y:S01]  /*0ad0*/  ULDC UR6, c[0x0][0xc] ;  /* 0x0000030000067ab9 */ /* 0x000fe20000000800 */
[----:B------:R-:W-:Y:S01]  /*0ae0*/  ISETP.EQ.OR P0, PT, R4, RZ, !P1 ;  /* 0x000000ff0400720c */ /* 0x000fe20004f02670 */
[----:B------:R-:W-:-:S03]  /*0af0*/  ULDC UR7, c[0x0][0x10] ;  /* 0x0000040000077ab9 */ /* 0x000fc60000000800 */
[C---:B------:R-:W-:Y:S01]  /*0b00*/  ISETP.EQ.AND P0, PT, R12.reuse, RZ, P0 ;  /* 0x000000ff0c00720c */ /* 0x040fe20000702270 */
[----:B------:R-:W-:Y:S02]  /*0b10*/  VIADD R12, R12, 0xffffffff ;  /* 0xffffffff0c0c7836 */ /* 0x000fe40000000000 */
[----:B-1----:R-:W-:Y:S01]  /*0b20*/  @!P2 IMAD.WIDE.U32 R10, R10, R5, R6 ;  /* 0x000000050a0aa225 */ /* 0x002fe200078e0006 */
[----:B------:R-:W0:Y:S02]  /*0b30*/  FENCE.VIEW.ASYNC.S ;  /* 0x00000000000073c6 */ /* 0x000e240000000000 */
[----:B0-----:R-:W0:Y:S01]  /*0b40*/  @!UP0 SYNCS.EXCH.64 URZ, [UR8+0x330], UR4 ;  /* 0x00033004083f85b2 */ /* 0x001e220008000100 */
[----:B------:R-:W-:Y:S02]  /*0b50*/  SEL R0, RZ, 0x1, !P0 ;  /* 0x00000001ff007807 */ /* 0x000fe40004000000 */
[----:B------:R-:W-:Y:S01]  /*0b60*/  ISETP.GE.U32.AND P1, PT, R12, 0x2, PT ;  /* 0x000000020c00780c */ /* 0x000fe20003f26070 */
[----:B------:R-:W-:-:S02]  /*0b70*/  @!P2 IMAD.MOV.U32 R8, RZ, RZ, R10 ;  /* 0x000000ffff08a224 */ /* 0x000fc400078e000a */
[----:B------:R-:W-:Y:S01]  /*0b80*/  @!P2 IMAD.MOV.U32 R9, RZ, RZ, R11 ;  /* 0x000000ffff09a224 */ /* 0x000fe200078e000b */
[----:B------:R-:W-:Y:S01]  /*0b90*/  SEL R0, R0, 0x2, P1 ;  /* 0x0000000200007807 */ /* 0x000fe20000800000 */
[----:B------:R1:W0:Y:S01]  /*0ba0*/  @!UP1 SYNCS.EXCH.64 URZ, [UR8+0x338], UR4 ;  /* 0x00033804083f95b2 */ /* 0x0002220008000100 */
[----:B------:R-:W-:Y:S01]  /*0bb0*/  NOP ;  /* 0x0000000000007918 */ /* 0x000fe20000000000 */
[----:B-1----:R-:W-:-:S03]  /*0bc0*/  UIMAD.WIDE.U32 UR4, UR6, UR7, URZ ;  /* 0x00000007060472a5 */ /* 0x002fc6000f8e003f */
[----:B------:R-:W-:Y:S02]  /*0bd0*/  ULDC UR6, c[0x0][0x14] ;  /* 0x0000050000067ab9 */ /* 0x000fe40000000800 */
[----:B------:R-:W-:Y:S02]  /*0be0*/  UIMAD.WIDE.U32 UR18, UR4, UR6, URZ ;  /* 0x00000006041272a5 */ /* 0x000fe4000f8e003f */
[----:B------:R-:W-:-:S04]  /*0bf0*/  UIMAD UR13, UR5, UR6, URZ ;  /* 0x00000006050d72a4 */ /* 0x000fc8000f8e023f */
[----:B------:R-:W-:Y:S01]  /*0c00*/  UIADD3 UR13, UR19, UR13, URZ ;  /* 0x0000000d130d7290 */ /* 0x000fe2000fffe03f */
[----:B0-----:R-:W-:Y:S06]  /*0c10*/  BAR.SYNC.DEFER_BLOCKING 0x0 ;  /* 0x0000000000007b1d */ /* 0x001fec0000010000 */
[----:B------:R-:W-:Y:S05]  /*0c20*/  @!P3 BRA `(.L_x_4) ;  /* 0x000000280048b947 */ /* 0x000fea0003800000 */
[----:B------:R-:W-:-:S13]  /*0c30*/  ISETP.GT.U32.AND P0, PT, R12, 0x1, PT ;  /* 0x000000010c00780c */ /* 0x000fda0003f04070 */
[----:B------:R-:W-:Y:S05]  /*0c40*/  @P0 EXIT ;  /* 0x000000000000094d */ /* 0x000fea0003800000 */
[----:B------:R-:W-:Y:S01]  /*0c50*/  ULDC.64 UR4, c[0x0][0x650] ;  /* 0x0001940000047ab9 */ /* 0x000fe20000000a00 */
[----:B------:R-:W-:Y:S01]  /*0c60*/  PRMT R10, RZ, 0x7610, R10 ;  /* 0x00007610ff0a7816 */ /* 0x000fe2000000000a */
[----:B------:R-:W-:Y:S01]  /*0c70*/  IMAD.MOV.U32 R17, RZ, RZ, -0x1 ;  /* 0xffffffffff117424 */ /* 0x000fe200078e00ff */
[----:B------:R-:W-:Y:S01]  /*0c80*/  ISETP.GE.U32.AND P0, PT, R8, UR4, PT ;  /* 0x0000000408007c0c */ /* 0x000fe2000bf06070 */
[----:B------:R-:W-:Y:S02]  /*0c90*/  IMAD.MOV.U32 R18, RZ, RZ, -0x1 ;  /* 0xffffffffff127424 */ /* 0x000fe400078e00ff */
[----:B------:R-:W-:Y:S01]  /*0ca0*/  IMAD.MOV.U32 R33, RZ, RZ, -0x1 ;  /* 0xffffffffff217424 */ /* 0x000fe200078e00ff */
[----:B------:R-:W-:-:S13]  /*0cb0*/  ISETP.GE.U32.AND.EX P0, PT, R9, UR5, PT, P0 ;  /* 0x0000000509007c0c */ /* 0x000fda000bf06100 */
[----:B------:R-:W-:Y:S05]  /*0cc0*/  @P0 BRA `(.L_x_5) ;  /* 0x0000000400540947 */ /* 0x000fea0003800000 */
[----:B------:R-:W0:Y:S01]  /*0cd0*/  LDC.64 R18, c[0x0][0x628] ;  /* 0x00018a00ff127b82 */ /* 0x000e220000000a00 */
[----:B------:R-:W-:Y:S02]  /*0ce0*/  IMAD.MOV.U32 R10, RZ, RZ, R8 ;  /* 0x000000ffff0a7224 */ /* 0x000fe400078e0008 */
[----:B------:R-:W-:-:S05]  /*0cf0*/  IMAD.MOV.U32 R11, RZ, RZ, R9 ;  /* 0x000000ffff0b7224 */ /* 0x000fca00078e0009 */
[----:B------:R-:W1:Y:S08]  /*0d00*/  LDC R4, c[0x0][0x630] ;  /* 0x00018c00ff047b82 */ /* 0x000e700000000800 */
[----:B------:R-:W2:Y:S01]  /*0d10*/  LDC.64 R20, c[0x0][0x620] ;  /* 0x00018800ff147b82 */ /* 0x000ea20000000a00 */
[----:B0-----:R-:W-:-:S04]  /*0d20*/  ISETP.NE.U32.AND P0, PT, R18, RZ, PT ;  /* 0x000000ff1200720c */ /* 0x001fc80003f05070 */
[----:B------:R-:W-:-:S13]  /*0d30*/  ISETP.NE.AND.EX P0, PT, R19, RZ, PT, P0 ;  /* 0x000000ff1300720c */ /* 0x000fda0003f05300 */
[----:B-12---:R-:W-:Y:S05]  /*0d40*/  @!P0 BRA `(.L_x_6) ;  /* 0x0000000000288947 */ /* 0x006fea0003800000 */
[----:B------:R-:W0:Y:S02]  /*0d50*/  LDC R15, c[0x0][0x634] ;  /* 0x00018d00ff0f7b82 */ /* 0x000e240000000800 */
[----:B0-----:R-:W-:-:S05]  /*0d60*/  IADD3 R15, P0, R8, R15, RZ ;  /* 0x0000000f080f7210 */ /* 0x001fca0007f1e0ff */
[----:B------:R-:W-:-:S04]  /*0d70*/  IMAD.X R17, RZ, RZ, R9, P0 ;  /* 0x000000ffff117224 */ /* 0x000fc800000e0609 */
[----:B------:R-:W-:-:S04]  /*0d80*/  IMAD.WIDE.U32 R10, R17, R18, RZ ;  /* 0x00000012110a7225 */ /* 0x000fc800078e00ff */
[----:B------:R-:W-:-:S04]  /*0d90*/  IMAD.WIDE.U32 R12, P0, R15, R19, R10 ;  /* 0x000000130f0c7225 */ /* 0x000fc8000780000a */
[----:B------:R-:W-:-:S04]  /*0da0*/  IMAD.WIDE.U32 R10, R15, R18, RZ ;  /* 0x000000120f0a7225 */ /* 0x000fc800078e00ff */
[----:B------:R-:W-:Y:S01]  /*0db0*/  IMAD.X R15, RZ, RZ, RZ, P0 ;  /* 0x000000ffff0f7224 */ /* 0x000fe200000e06ff */
[----:B------:R-:W-:Y:S01]  /*0dc0*/  IADD3 RZ, P0, R11, R12, RZ ;  /* 0x0000000c0bff7210 */ /* 0x000fe20007f1e0ff */
[----:B------:R-:W-:-:S04]  /*0dd0*/  IMAD.MOV.U32 R14, RZ, RZ, R13 ;  /* 0x000000ffff0e7224 */ /* 0x000fc800078e000d */
[----:B------:R-:W-:-:S08]  /*0de0*/  IMAD.WIDE.U32.X R10, R17, R19, R14, P0 ;  /* 0x00000013110a7225 */ /* 0x000fd000000e040e */
.L_x_6:
[-CC-:B------:R-:W-:Y:S01]  /*0df0*/  SHF.R.U64 R33, R10, R4.reuse, R11.reuse ;  /* 0x000000040a217219 */ /* 0x180fe2000000120b */
[----:B------:R-:W0:Y:S01]  /*0e00*/  LDC R14, c[0x0][0x618] ;  /* 0x00018600ff0e7b82 */ /* 0x000e220000000800 */
[----:B------:R-:W-:Y:S01]  /*0e10*/  SHF.R.U32.HI R7, RZ, R4, R11 ;  /* 0x00000004ff077219 */ /* 0x000fe2000001160b */
[----:B------:R-:W-:Y:S01]  /*0e20*/  ULDC UR4, c[0x0][0x150] ;  /* 0x0000540000047ab9 */ /* 0x000fe20000000800 */
[----:B------:R-:W-:Y:S02]  /*0e30*/  IADD3 R13, P0, RZ, -R33, RZ ;  /* 0x80000021ff0d7210 */ /* 0x000fe40007f1e0ff */
[----:B------:R-:W-:-:S03]  /*0e40*/  I2FP.F32.U32 R4, R6 ;  /* 0x0000000600047245 */ /* 0x000fc60000201000 */
[----:B------:R-:W1:Y:S01]  /*0e50*/  LDC.64 R28, c[0x0][0x640] ;  /* 0x00019000ff1c7b82 */ /* 0x000e620000000a00 */
[----:B------:R-:W-:Y:S02]  /*0e60*/  IMAD.X R15, RZ, RZ, ~R7, P0 ;  /* 0x000000ffff0f7224 */ /* 0x000fe400000e0e07 */
[----:B------:R-:W-:Y:S01]  /*0e70*/  FMUL R4, R4, UR4 ;  /* 0x0000000404047c20 */ /* 0x000fe20008400000 */
[----:B------:R-:W-:Y:S01]  /*0e80*/  IMAD.WIDE.U32 R10, R13, R20, R8 ;  /* 0x000000140d0a7225 */ /* 0x000fe200078e0008 */
[----:B------:R-:W-:-:S03]  /*0e90*/  ULDC UR4, c[0x0][0x154] ;  /* 0x0000550000047ab9 */ /* 0x000fc60000000800 */
[----:B------:R-:W-:Y:S01]  /*0ea0*/  IMAD R12, R15, R20, RZ ;  /* 0x000000140f0c7224 */ /* 0x000fe200078e02ff */
[----:B------:R-:W2:Y:S01]  /*0eb0*/  LDC R7, c[0x0][0x144] ;  /* 0x00005100ff077b82 */ /* 0x000ea20000000800 */
[----:B------:R-:W3:Y:S02]  /*0ec0*/  F2I.U32.TRUNC.NTZ R4, R4 ;  /* 0x0000000400047305 */ /* 0x000ee4000020f000 */
[----:B------:R-:W-:-:S04]  /*0ed0*/  IMAD R13, R13, R21, R12 ;  /* 0x000000150d0d7224 */ /* 0x000fc800078e020c */
[----:B------:R-:W-:Y:S01]  /*0ee0*/  IMAD.IADD R11, R11, 0x1, R13 ;  /* 0x000000010b0b7824 */ /* 0x000fe200078e020d */
[----:B------:R-:W4:Y:S01]  /*0ef0*/  LDC R22, c[0x0][0x608] ;  /* 0x00018200ff167b82 */ /* 0x000f220000000800 */
[----:B------:R-:W-:-:S03]  /*0f00*/  IMAD.MOV.U32 R13, RZ, RZ, -0x1 ;  /* 0xffffffffff0d7424 */ /* 0x000fc600078e00ff */
[-CC-:B0-----:R-:W-:Y:S02]  /*0f10*/  SHF.R.U64 R20, R10, R14.reuse, R11.reuse ;  /* 0x0000000e0a147219 */ /* 0x181fe4000000120b */
[----:B------:R-:W-:Y:S02]  /*0f20*/  I2FP.F32.U32 R10, R5 ;  /* 0x00000005000a7245 */ /* 0x000fe40000201000 */
[----:B------:R-:W0:Y:S01]  /*0f30*/  LDC R26, c[0x0][0x658] ;  /* 0x00019600ff1a7b82 */ /* 0x000e220000000800 */
[----:B-1----:R-:W-:Y:S01]  /*0f40*/  ISETP.NE.U32.AND P0, PT, R28, RZ, PT ;  /* 0x000000ff1c00720c */ /* 0x002fe20003f05070 */
[----:B---3--:R-:W-:Y:S02]  /*0f50*/  IMAD.MOV R12, RZ, RZ, -R4 ;  /* 0x000000ffff0c7224 */ /* 0x008fe400078e0a04 */
[----:B------:R-:W-:Y:S01]  /*0f60*/  FMUL R10, R10, UR4 ;  /* 0x000000040a0a7c20 */ /* 0x000fe20008400000 */
[----:B------:R-:W-:Y:S02]  /*0f70*/  SHF.R.U32.HI R11, RZ, R14, R11 ;  /* 0x0000000eff0b7219 */ /* 0x000fe4000001160b */
[----:B------:R-:W-:Y:S01]  /*0f80*/  ISETP.NE.AND.EX P0, PT, R29, RZ, PT, P0 ;  /* 0x000000ff1d00720c */ /* 0x000fe20003f05300 */
[----:B------:R1:W3:Y:S01]  /*0f90*/  F2I.U32.TRUNC.NTZ R17, R10 ;  /* 0x0000000a00117305 */ /* 0x0002e2000020f000 */
[----:B------:R-:W1:Y:S01]  /*0fa0*/  LDC R18, c[0x0][0x148] ;  /* 0x00005200ff127b82 */ /* 0x000e620000000800 */
[----:B--2---:R-:W-:-:S07]  /*0fb0*/  IMAD R4, R7, R12, R6 ;  /* 0x0000000c07047224 */ /* 0x004fce00078e0206 */
[----:B------:R-:W2:Y:S01]  /*0fc0*/  LDC R24, c[0x0][0x600] ;  /* 0x00018000ff187b82 */ /* 0x000ea20000000800 */
[-CC-:B----4-:R-:W-:Y:S02]  /*0fd0*/  SHF.R.U64 R30, R20, R22.reuse, R11.reuse ;  /* 0x00000016141e7219 */ /* 0x190fe4000000120b */
[----:B------:R-:W-:Y:S01]  /*0fe0*/  SHF.R.U32.HI R7, RZ, R22, R11 ;  /* 0x00000016ff077219 */ /* 0x000fe2000001160b */
[----:B------:R-:W-:-:S04]  /*0ff0*/  IMAD.MOV.U32 R11, RZ, RZ, 0x1 ;  /* 0x00000001ff0b7424 */ /* 0x000fc800078e00ff */
[----:B------:R-:W4:Y:S01]  /*1000*/  LDC R21, c[0x0][0x648] ;  /* 0x00019200ff157b82 */ /* 0x000f220000000800 */
[-C--:B0-----:R-:W-:Y:S02]  /*1010*/  SHF.L.U32 R6, R13, R26.reuse, RZ ;  /* 0x0000001a0d067219 */ /* 0x081fe400000006ff */
[--C-:B------:R-:W-:Y:S02]  /*1020*/  SHF.R.U64 R22, R30, R26, R7.reuse ;  /* 0x0000001a1e167219 */ /* 0x100fe40000001207 */
[----:B------:R-:W-:Y:S02]  /*1030*/  LOP3.LUT R15, RZ, R6, RZ, 0x33, !PT ;  /* 0x00000006ff0f7212 */ /* 0x000fe400078e33ff */
[-C--:B------:R-:W-:Y:S01]  /*1040*/  SHF.R.U32.HI R7, RZ, R26.reuse, R7 ;  /* 0x0000001aff077219 */ /* 0x080fe20000011607 */
[----:B------:R-:W0:Y:S01]  /*1050*/  LDC R23, c[0x0][0x638] ;  /* 0x00018e00ff177b82 */ /* 0x000e220000000800 */
[----:B------:R-:W-:Y:S01]  /*1060*/  SHF.L.U32 R14, R11, R26, RZ ;  /* 0x0000001a0b0e7219 */ /* 0x000fe200000006ff */
[----:B------:R-:W-:-:S06]  /*1070*/  IMAD.MOV.U32 R6, RZ, RZ, R22 ;  /* 0x000000ffff067224 */ /* 0x000fcc00078e0016 */
[----:B------:R-:W0:Y:S01]  /*1080*/  LDC R25, c[0x0][0x610] ;  /* 0x00018400ff197b82 */ /* 0x000e220000000800 */
[----:B-1-3--:R-:W-:Y:S05]  /*1090*/  @!P0 BRA `(.L_x_7) ;  /* 0x0000000000288947 */ /* 0x00afea0003800000 */
[----:B------:R-:W1:Y:S02]  /*10a0*/  LDC R13, c[0x0][0x64c] ;  /* 0x00019300ff0d7b82 */ /* 0x000e640000000800 */
[----:B-1----:R-:W-:-:S05]  /*10b0*/  IADD3 R13, P0, R22, R13, RZ ;  /* 0x0000000d160d7210 */ /* 0x002fca0007f1e0ff */
        /* <DEDUP_REMOVED lines=8> */
.L_x_7:
[----:B----4-:R-:W-:Y:S01]  /*1140*/  SHF.R.U64 R6, R6, R21, R7 ;  /* 0x0000001506067219 */ /* 0x010fe20000001207 */
[----:B--2---:R-:W-:Y:S01]  /*1150*/  VIADD R7, R24, 0xffffffff ;  /* 0xffffffff18077836 */ /* 0x004fe20000000000 */
[----:B------:R-:W-:Y:S01]  /*1160*/  LOP3.LUT R15, R30, R15, RZ, 0xc0, !PT ;  /* 0x0000000f1e0f7212 */ /* 0x000fe200078ec0ff */
[----:B------:R-:W-:Y:S02]  /*1170*/  IMAD.MOV R17, RZ, RZ, -R17 ;  /* 0x000000ffff117224 */ /* 0x000fe400078e0a11 */
[----:B------:R-:W-:Y:S01]  /*1180*/  IMAD.MOV R10, RZ, RZ, -R6 ;  /* 0x000000ffff0a7224 */ /* 0x000fe200078e0a06 */
[----:B------:R-:W-:Y:S01]  /*1190*/  LOP3.LUT R7, R20, R7, RZ, 0xc0, !PT ;  /* 0x0000000714077212 */ /* 0x000fe200078ec0ff */
[----:B------:R-:W-:Y:S02]  /*11a0*/  @P2 IMAD R4, R18, R17, R5 ;  /* 0x0000001112042224 */ /* 0x000fe400078e0205 */
[----:B------:R-:W-:Y:S02]  /*11b0*/  IMAD R15, R14, R6, R15 ;  /* 0x000000060e0f7224 */ /* 0x000fe400078e020f */
[----:B0-----:R-:W-:-:S02]  /*11c0*/  IMAD R5, R10, R23, R22 ;  /* 0x000000170a057224 */ /* 0x001fc400078e0216 */
[----:B------:R-:W-:Y:S02]  /*11d0*/  IMAD R4, R15, R25, R4 ;  /* 0x000000190f047224 */ /* 0x000fe400078e0204 */
[----:B------:R-:W-:Y:S02]  /*11e0*/  IMAD R5, R5, R24, R7 ;  /* 0x0000001805057224 */ /* 0x000fe400078e0207 */
[----:B------:R-:W-:-:S03]  /*11f0*/  IMAD.MOV.U32 R10, RZ, RZ, 0x1 ;  /* 0x00000001ff0a7424 */ /* 0x000fc600078e00ff */
[----:B------:R-:W-:Y:S02]  /*1200*/  SEL R18, R5, R4, !P2 ;  /* 0x0000000405127207 */ /* 0x000fe40005000000 */
[----:B------:R-:W-:-:S07]  /*1210*/  SEL R17, R4, R5, !P2 ;  /* 0x0000000504117207 */ /* 0x000fce0005000000 */
.L_x_5:
[----:B------:R-:W-:-:S08]  /*1220*/  NOP ;  /* 0x0000000000007918 */ /* 0x000fd00000000000 */
[----:B------:R-:W0:Y:S02]  /*1230*/  USETMAXREG.TRY_ALLOC.CTAPOOL UP0, 0xe8 ;  /* 0x000000e8000079c8 */ /* 0x000e240008000600 */
[----:B0-----:R-:W-:-:S13]  /*1240*/  PLOP3.LUT P0, PT, PT, PT, UP0, 0x80, 0x0 ;  /* 0x000000000000781c */ /* 0x001fda0003f0f008 */
[----:B------:R-:W-:Y:S05]  /*1250*/  @!P0 BRA `(.L_x_5) ;  /* 0xfffffffc00f08947 */ /* 0x000fea000383ffff */
[----:B------:R-:W-:Y:S01]  /*1260*/  ULDC.64 UR4, c[0x0][0x598] ;  /* 0x0001660000047ab9 */ /* 0x000fe20000000a00 */
[----:B------:R-:W-:Y:S01]  /*1270*/  ULDC.64 UR20, c[0x0][0x208] ;  /* 0x0000820000147ab9 */ /* 0x000fe20000000a00 */
[----:B------:R-:W-:-:S04]  /*1280*/  ISETP.NE.U32.AND P0, PT, RZ, UR4, PT ;  /* 0x00000004ff007c0c */ /* 0x000fc8000bf05070 */
[----:B------:R-:W-:-:S13]  /*1290*/  ISETP.NE.AND.EX P0, PT, RZ, UR5, PT, P0 ;  /* 0x00000005ff007c0c */ /* 0x000fda000bf05300 */
[----:B------:R-:W-:Y:S05]  /*12a0*/  @!P0 BRA `(.L_x_8) ;  /* 0x00000000001c8947 */ /* 0x000fea0003800000 */
[----:B------:R-:W0:Y:S02]  /*12b0*/  LDC.64 R4, c[0x0][0x598] ;  /* 0x00016600ff047b82 */ /* 0x000e240000000a00 */
[----:B0-----:R-:W2:Y:S02]  /*12c0*/  LDG.E.64 R4, desc[UR20][R4.64] ;  /* 0x0000001404047981 */ /* 0x001ea4000c1e1b00 */
[----:B--2---:R-:W-:-:S04]  /*12d0*/  ISETP.NE.U32.AND P0, PT, R4, RZ, PT ;  /* 0x000000ff0400720c */ /* 0x004fc80003f05070 */
[----:B------:R-:W-:-:S13]  /*12e0*/  ISETP.NE.AND.EX P0, PT, R5, RZ, PT, P0 ;  /* 0x000000ff0500720c */ /* 0x000fda0003f05300 */
[----:B------:R-:W-:Y:S05]  /*12f0*/  @!P0 BRA `(.L_x_8) ;  /* 0x0000000000088947 */ /* 0x000fea0003800000 */
[----:B------:R0:W5:Y:S01]  /*1300*/  LD.E R6, desc[UR20][R4.64] ;  /* 0x0000001404067980 */ /* 0x000162000c101900 */
[----:B------:R-:W-:Y:S05]  /*1310*/  BRA `(.L_x_9) ;  /* 0x0000000000207947 */ /* 0x000fea0003800000 */
.L_x_8:
[----:B------:R-:W-:Y:S02]  /*1320*/  ULDC.64 UR4, c[0x0][0x588] ;  /* 0x0001620000047ab9 */ /* 0x000fe40000000a00 */
[----:B------:R-:W-:-:S04]  /*1330*/  ISETP.NE.U32.AND P0, PT, RZ, UR4, PT ;  /* 0x00000004ff007c0c */ /* 0x000fc8000bf05070 */
[----:B------:R-:W-:-:S13]  /*1340*/  ISETP.NE.AND.EX P0, PT, RZ, UR5, PT, P0 ;  /* 0x00000005ff007c0c */ /* 0x000fda000bf05300 */
[----:B------:R-:W-:Y:S05]  /*1350*/  @!P0 BRA `(.L_x_10) ;  /* 0x00000000000c8947 */ /* 0x000fea0003800000 */
[----:B------:R-:W0:Y:S02]  /*1360*/  LDC.64 R6, c[0x0][0x588] ;  /* 0x00016200ff067b82 */ /* 0x000e240000000a00 */
[----:B0-----:R1:W5:Y:S01]  /*1370*/  LDG.E R6, desc[UR20][R6.64] ;  /* 0x0000001406067981 */ /* 0x001362000c1e1900 */
[----:B------:R-:W-:Y:S05]  /*1380*/  BRA `(.L_x_9) ;  /* 0x0000000000047947 */ /* 0x000fea0003800000 */
.L_x_10:
[----:B------:R-:W2:Y:S02]  /*1390*/  LDC R6, c[0x0][0x580] ;  /* 0x00016000ff067b82 */ /* 0x000ea40000000800 */
.L_x_9:
[----:B------:R-:W-:Y:S02]  /*13a0*/  ULDC.64 UR4, c[0x0][0x5a0] ;  /* 0x0001680000047ab9 */ /* 0x000fe40000000a00 */
[----:B------:R-:W-:-:S04]  /*13b0*/  ISETP.NE.U32.AND P0, PT, RZ, UR4, PT ;  /* 0x00000004ff007c0c */ /* 0x000fc8000bf05070 */
[----:B------:R-:W-:-:S13]  /*13c0*/  ISETP.NE.AND.EX P0, PT, RZ, UR5, PT, P0 ;  /* 0x00000005ff007c0c */ /* 0x000fda000bf05300 */
[----:B------:R-:W-:Y:S05]  /*13d0*/  @!P0 BRA `(.L_x_11) ;  /* 0x00000000001c8947 */ /* 0x000fea0003800000 */
[----:B0-----:R-:W0:Y:S02]  /*13e0*/  LDC.64 R4, c[0x0][0x5a0] ;  /* 0x00016800ff047b82 */ /* 0x001e240000000a00 */
[----:B0-----:R-:W3:Y:S02]  /*13f0*/  LDG.E.64 R4, desc[UR20][R4.64] ;  /* 0x0000001404047981 */ /* 0x001ee4000c1e1b00 */
[----:B---3--:R-:W-:-:S04]  /*1400*/  ISETP.NE.U32.AND P0, PT, R4, RZ, PT ;  /* 0x000000ff0400720c */ /* 0x008fc80003f05070 */
[----:B------:R-:W-:-:S13]  /*1410*/  ISETP.NE.AND.EX P0, PT, R5, RZ, PT, P0 ;  /* 0x000000ff0500720c */ /* 0x000fda0003f05300 */
[----:B------:R-:W-:Y:S05]  /*1420*/  @!P0 BRA `(.L_x_11) ;  /* 0x0000000000088947 */ /* 0x000fea0003800000 */
[----:B-1----:R0:W5:Y:S01]  /*1430*/  LD.E R7, desc[UR20][R4.64] ;  /* 0x0000001404077980 */ /* 0x002162000c101900 */
[----:B------:R-:W-:Y:S05]  /*1440*/  BRA `(.L_x_12) ;  /* 0x0000000000207947 */ /* 0x000fea0003800000 */
.L_x_11:
[----:B------:R-:W-:Y:S02]  /*1450*/  ULDC.64 UR4, c[0x0][0x590] ;  /* 0x0001640000047ab9 */ /* 0x000fe40000000a00 */
[----:B------:R-:W-:-:S04]  /*1460*/  ISETP.NE.U32.AND P0, PT, RZ, UR4, PT ;  /* 0x00000004ff007c0c */ /* 0x000fc8000bf05070 */
[----:B------:R-:W-:-:S13]  /*1470*/  ISETP.NE.AND.EX P0, PT, RZ, UR5, PT, P0 ;  /* 0x00000005ff007c0c */ /* 0x000fda000bf05300 */
[----:B------:R-:W-:Y:S05]  /*1480*/  @!P0 BRA `(.L_x_13) ;  /* 0x00000000000c8947 */ /* 0x000fea0003800000 */
[----:B0-----:R-:W1:Y:S02]  /*1490*/  LDC.64 R4, c[0x0][0x590] ;  /* 0x00016400ff047b82 */ /* 0x001e640000000a00 */
[----:B-1----:R1:W5:Y:S01]  /*14a0*/  LDG.E R7, desc[UR20][R4.64] ;  /* 0x0000001404077981 */ /* 0x002362000c1e1900 */
[----:B------:R-:W-:Y:S05]  /*14b0*/  BRA `(.L_x_12) ;  /* 0x0000000000047947 */ /* 0x000fea0003800000 */
.L_x_13:
[----:B-1----:R-:W3:Y:S02]  /*14c0*/  LDC R7, c[0x0][0x584] ;  /* 0x00016100ff077b82 */ /* 0x002ee40000000800 */
.L_x_12:
[----:B------:R-:W-:-:S13]  /*14d0*/  LOP3.LUT P0, RZ, R10, 0xff, RZ, 0xc0, !PT ;  /* 0x000000ff0aff7812 */ /* 0x000fda000780c0ff */
[----:B------:R-:W-:Y:S05]  /*14e0*/  @!P0 EXIT ;  /* 0x000000000000894d */ /* 0x000fea0003800000 */
[----:B------:R-:W4:Y:S01]  /*14f0*/  LDC R12, c[0x0][0x658] ;  /* 0x00019600ff0c7b82 */ /* 0x000f220000000800 */
[----:B------:R-:W-:Y:S01]  /*1500*/  LOP3.LUT R16, R16, 0x1, RZ, 0xc0, !PT ;  /* 0x0000000110107812 */ /* 0x000fe200078ec0ff */
[----:B------:R-:W-:Y:S01]  /*1510*/  ULDC.64 UR6, c[0x0][0x288] ;  /* 0x0000a20000067ab9 */ /* 0x000fe20000000a00 */
[----:B01----:R-:W-:Y:S01]  /*1520*/  SHF.R.U32.HI R4, RZ, 0x2, R2 ;  /* 0x00000002ff047819 */ /* 0x003fe20000011602 */
[----:B------:R-:W-:Y:S01]  /*1530*/  UIADD3 UR4, UR7, 0x1f, URZ ;  /* 0x0000001f07047890 */ /* 0x000fe2000fffe03f */
[----:B------:R-:W-:Y:S01]  /*1540*/  LOP3.LUT R10, R2, 0x3, RZ, 0xc0, !PT ;  /* 0x00000003020a7812 */ /* 0x000fe200078ec0ff */
[----:B------:R-:W-:Y:S01]  /*1550*/  IMAD.U32 R5, RZ, RZ, UR6 ;  /* 0x00000006ff057e24 */ /* 0x000fe2000f8e00ff */
[----:B------:R-:W-:Y:S01]  /*1560*/  SHF.R.U32.HI R3, RZ, 0x1, R3 ;  /* 0x00000001ff037819 */ /* 0x000fe20000011603 */
[----:B------:R-:W0:Y:S01]  /*1570*/  LDC R14, c[0x0][0x600] ;  /* 0x00018000ff0e7b82 */ /* 0x000e220000000800 */
[----:B------:R-:W-:Y:S01]  /*1580*/  IMAD.SHL.U32 R11, R16, 0x40, RZ ;  /* 0x00000040100b7824 */ /* 0x000fe200078e00ff */
[----:B------:R-:W-:Y:S01]  /*1590*/  LOP3.LUT R4, R4, 0x7, RZ, 0xc0, !PT ;  /* 0x0000000704047812 */ /* 0x000fe200078ec0ff */
[----:B------:R-:W-:Y:S01]  /*15a0*/  USHF.R.S32.HI UR5, URZ, 0x1f, UR4 ;  /* 0x0000001f3f057899 */ /* 0x000fe20008011404 */
[----:B------:R-:W-:Y:S01]  /*15b0*/  IMAD R10, R10, -0x2, R5 ;  /* 0xfffffffe0a0a7824 */ /* 0x000fe200078e0205 */
[----:B------:R-:W-:Y:S01]  /*15c0*/  LOP3.LUT R3, R3, 0x30, RZ, 0xc0, !PT ;  /* 0x0000003003037812 */ /* 0x000fe200078ec0ff */
[----:B------:R-:W-:Y:S01]  /*15d0*/  ULDC.64 UR6, c[0x0][0x5c8] ;  /* 0x0001720000067ab9 */ /* 0x000fe20000000a00 */
[--C-:B------:R-:W-:Y:S01]  /*15e0*/  LOP3.LUT R5, R11, 0x40, R4.reuse, 0xe2, !PT ;  /* 0x000000400b057812 */ /* 0x100fe200078ee204 */
[----:B------:R-:W-:Y:S01]  /*15f0*/  ULEA.HI UR5, UR5, UR4, URZ, 0x5 ;  /* 0x0000000405057291 */ /* 0x000fe2000f8f283f */
[-C--:B------:R-:W-:Y:S01]  /*1600*/  IADD3 R11, RZ, -R3.reuse, -R4 ;  /* 0x80000003ff0b7210 */ /* 0x080fe20007ffe804 */
[----:B------:R-:W-:Y:S01]  /*1610*/  USHF.L.U64.HI UR14, UR6, 0x3, UR7 ;  /* 0x00000003060e7899 */ /* 0x000fe20008010207 */
[----:B------:R-:W-:Y:S01]  /*1620*/  LOP3.LUT R4, R5, R3, RZ, 0xfc, !PT ;  /* 0x0000000305047212 */ /* 0x000fe200078efcff */
[----:B------:R-:W-:Y:S01]  /*1630*/  USHF.R.S32.HI UR12, URZ, 0x5, UR5 ;  /* 0x000000053f0c7899 */ /* 0x000fe20008011405 */
[----:B------:R-:W-:Y:S01]  /*1640*/  IMAD.MOV.U32 R3, RZ, RZ, -0x1 ;  /* 0xffffffffff037424 */ /* 0x000fe200078e00ff */
[----:B------:R-:W-:Y:S01]  /*1650*/  LOP3.LUT R13, R2, 0x80, RZ, 0xc0, !PT ;  /* 0x00000080020d7812 */ /* 0x000fe200078ec0ff */
[----:B------:R-:W-:Y:S01]  /*1660*/  IMAD.MOV.U32 R5, RZ, RZ, 0x1 ;  /* 0x00000001ff057424 */ /* 0x000fe200078e00ff */
[----:B------:R-:W-:Y:S01]  /*1670*/  UISETP.LT.AND UP0, UPT, UR12, 0x1, UPT ;  /* 0x000000010c00788c */ /* 0x000fe2000bf01270 */
[----:B------:R-:W-:Y:S01]  /*1680*/  IMAD R16, R16, -0x40, R11 ;  /* 0xffffffc010107824 */ /* 0x000fe200078e020b */
[-C--:B----4-:R-:W-:Y:S01]  /*1690*/  SHF.L.U32 R3, R3, R12.reuse, RZ ;  /* 0x0000000c03037219 */ /* 0x090fe200000006ff */
[----:B------:R-:W-:Y:S01]  /*16a0*/  ULDC UR4, c[0x0][0x284] ;  /* 0x0000a10000047ab9 */ /* 0x000fe20000000800 */
[----:B------:R-:W-:Y:S01]  /*16b0*/  SHF.L.U32 R11, R5, R12, RZ ;  /* 0x0000000c050b7219 */ /* 0x000fe200000006ff */
[----:B------:R-:W-:Y:S01]  /*16c0*/  USEL UR16, UR12, 0x1, UP0 ;  /* 0x000000010c107887 */ /* 0x000fe20008000000 */
[----:B------:R-:W-:Y:S01]  /*16d0*/  IMAD.SHL.U32 R12, R2, 0x2, RZ ;  /* 0x00000002020c7824 */ /* 0x000fe200078e00ff */
[----:B------:R-:W-:Y:S01]  /*16e0*/  LOP3.LUT R40, R0, 0x1, RZ, 0xfc, !PT ;  /* 0x0000000100287812 */ /* 0x000fe200078efcff */
[----:B0-----:R-:W-:Y:S01]  /*16f0*/  VIADD R14, R14, 0xffffffff ;  /* 0xffffffff0e0e7836 */ /* 0x001fe20000000000 */
[----:B------:R-:W-:Y:S01]  /*1700*/  SHF.R.U32.HI R13, RZ, 0x7, R13 ;  /* 0x00000007ff0d7819 */ /* 0x000fe2000001160d */
[----:B------:R-:W-:Y:S01]  /*1710*/  IMAD.MOV.U32 R5, RZ, RZ, RZ ;  /* 0x000000ffff057224 */ /* 0x000fe200078e00ff */
[----:B------:R-:W-:Y:S01]  /*1720*/  LOP3.LUT R15, RZ, R3, RZ, 0x33, !PT ;  /* 0x00000003ff0f7212 */ /* 0x000fe200078e33ff */
[----:B------:R-:W-:Y:S01]  /*1730*/  VIADD R16, R16, UR4 ;  /* 0x0000000410107c36 */ /* 0x000fe20008000000 */
[----:B------:R-:W-:-:S02]  /*1740*/  USHF.L.U32 UR15, UR6, 0x3, URZ ;  /* 0x00000003060f7899 */ /* 0x000fc4000800063f */
[----:B------:R-:W-:Y:S01]  /*1750*/  UIADD3 UR16, UR12, -UR16, URZ ;  /* 0x800000100c107290 */ /* 0x000fe2000fffe03f */
[----:B------:R-:W-:Y:S01]  /*1760*/  UMOV UR4, URZ ;  /* 0x0000003f00047c82 */ /* 0x000fe20008000000 */
[----:B------:R-:W-:-:S10]  /*1770*/  UMOV UR5, URZ ;  /* 0x0000003f00057c82 */ /* 0x000fd40008000000 */
.L_x_54:
[----:B------:R-:W0:Y:S01]  /*1780*/  SHFL.IDX PT, R3, R13, RZ, 0x1f ;  /* 0x00001fff0d037589 */ /* 0x000e2200000e0000 */
[----:B------:R-:W1:Y:S01]  /*1790*/  S2UR UR8, SR_CgaCtaId ;  /* 0x00000000000879c3 */ /* 0x000e620000008800 */
[----:B------:R-:W-:Y:S01]  /*17a0*/  UMOV UR17, 0x400 ;  /* 0x0000040000117882 */ /* 0x000fe20000000000 */
[----:B------:R-:W-:Y:S01]  /*17b0*/  UMOV UR22, UR5 ;  /* 0x0000000500167c82 */ /* 0x000fe20008000000 */
[----:B------:R-:W-:Y:S01]  /*17c0*/  IMAD.MOV.U32 R32, RZ, RZ, RZ ;  /* 0x000000ffff207224 */ /* 0x000fe200078e00ff */
[----:B------:R-:W-:Y:S02]  /*17d0*/  CS2R R34, SRZ ;  /* 0x0000000000227805 */ /* 0x000fe4000001ff00 */
[----:B------:R-:W-:Y:S02]  /*17e0*/  CS2R R36, SRZ ;  /* 0x0000000000247805 */ /* 0x000fe4000001ff00 */
[----:B------:R-:W-:Y:S01]  /*17f0*/  CS2R R38, SRZ ;  /* 0x0000000000267805 */ /* 0x000fe2000001ff00 */
[----:B------:R-:W-:Y:S01]  /*1800*/  IMAD.MOV.U32 R41, RZ, RZ, RZ ;  /* 0x000000ffff297224 */ /* 0x000fe200078e00ff */
[----:B----4-:R-:W4:Y:S01]  /*1810*/  LDC R2, c[0x0][0x28c] ;  /* 0x0000a300ff027b82 */ /* 0x010f220000000800 */
[----:B------:R-:W-:Y:S01]  /*1820*/  IMAD.U32 R19, RZ, RZ, UR4 ;  /* 0x00000004ff137e24 */ /* 0x000fe2000f8e00ff */
[----:B------:R-:W-:-:S02]  /*1830*/  CS2R R24, SRZ ;  /* 0x0000000000187805 */ /* 0x000fc4000001ff00 */
[----:B------:R-:W-:Y:S02]  /*1840*/  CS2R R26, SRZ ;  /* 0x00000000001a7805 */ /* 0x000fe4000001ff00 */
[----:B------:R-:W-:Y:S02]  /*1850*/  CS2R R28, SRZ ;  /* 0x00000000001c7805 */ /* 0x000fe4000001ff00 */
[----:B------:R-:W-:Y:S02]  /*1860*/  CS2R R30, SRZ ;  /* 0x00000000001e7805 */ /* 0x000fe4000001ff00 */
[----:B0-----:R-:W-:Y:S01]  /*1870*/  R2UR UR6, R3 ;  /* 0x00000000030672ca */ /* 0x001fe200000e0000 */
[----:B-1----:R-:W-:Y:S01]  /*1880*/  ULEA UR17, UR8, UR17, 0x18 ;  /* 0x0000001108117291 */ /* 0x002fe2000f8ec03f */
[----:B----4-:R-:W-:-:S11]  /*1890*/  ISETP.GE.AND P0, PT, R2, 0x1, PT ;  /* 0x000000010200780c */ /* 0x010fd60003f06270 */
[----:B------:R-:W-:-:S04]  /*18a0*/  ULEA.HI UR7, UR6, UR6, URZ, 0x1 ;  /* 0x0000000606077291 */ /* 0x000fc8000f8f083f */
[----:B------:R-:W-:-:S04]  /*18b0*/  ULOP3.LUT UR7, UR7, 0x1ffffe, URZ, 0xc0, !UPT ;  /* 0x001ffffe07077892 */ /* 0x000fc8000f8ec03f */
[----:B------:R-:W-:-:S03]  /*18c0*/  UIADD3 UR8, UR6, -UR7, URZ ;  /* 0x8000000706087290 */ /* 0x000fc6000fffe03f */
[----:B------:R-:W-:Y:S01]  /*18d0*/  UMOV UR6, URZ ;  /* 0x0000003f00067c82 */ /* 0x000fe20008000000 */
[----:B------:R-:W-:Y:S01]  /*18e0*/  ULEA UR8, UR8, UR17, 0xb ;  /* 0x0000001108087291 */ /* 0x000fe2000f8e583f */
[----:B------:R-:W-:-:S03]  /*18f0*/  UMOV UR7, URZ ;  /* 0x0000003f00077c82 */ /* 0x000fc60008000000 */
[----:B------:R-:W-:-:S04]  /*1900*/  UIADD3 UR8, UR8, 0x400, URZ ;  /* 0x0000040008087890 */ /* 0x000fc8000fffe03f */
[----:B------:R-:W-:-:S04]  /*1910*/  USHF.R.U32.HI UR8, URZ, 0x4, UR8 ;  /* 0x000000043f087899 */ /* 0x000fc80008011608 */
[----:B------:R-:W-:-:S04]  /*1920*/  ULOP3.LUT UR8, UR8, 0x3fff, URZ, 0xc0, !UPT ;  /* 0x00003fff08087892 */ /* 0x000fc8000f8ec03f */
[----:B------:R-:W-:-:S03]  /*1930*/  ULOP3.LUT UR24, UR8, 0x10000, URZ, 0xfc, !UPT ;  /* 0x0001000008187892 */ /* 0x000fc6000f8efc3f */
[----:B------:R-:W-:Y:S01]  /*1940*/  UMOV UR8, URZ ;  /* 0x0000003f00087c82 */ /* 0x000fe20008000000 */
[----:B--23--:R-:W-:Y:S08]  /*1950*/  @!P0 BRA `(.L_x_14) ;  /* 0x0000000000c88947 */ /* 0x00cff00003800000 */
[----:B------:R-:W-:-:S13]  /*1960*/  ISETP.NE.AND P3, PT, R40, 0x3, PT ;  /* 0x000000032800780c */ /* 0x000fda0003f65270 */
[----:B------:R-:W-:Y:S05]  /*1970*/  @!P3 BRA `(.L_x_15) ;  /* 0x000000000004b947 */ /* 0x000fea0003800000 */
[----:B------:R-:W-:Y:S01]  /*1980*/  BPT.TRAP 0x1 ;  /* 0x000000040000795c */ /* 0x000fe20000300000 */
.L_x_15:
[----:B------:R-:W-:Y:S01]  /*1990*/  ULEA UR6, UR5, UR17, 0x3 ;  /* 0x0000001105067291 */ /* 0x000fe2000f8e183f */
[----:B------:R-:W-:-:S05]  /*19a0*/  IMAD.U32 R2, RZ, RZ, UR4 ;  /* 0x00000004ff027e24 */ /* 0x000fca000f8e00ff */
[----:B------:R-:W-:-:S04]  /*19b0*/  SHF.L.U32 R2, R2, 0x1f, RZ ;  /* 0x0000001f02027819 */ /* 0x000fc800000006ff */
[----:B------:R0:W1:Y:S01]  /*19c0*/  SYNCS.PHASECHK.TRANS64.TRYWAIT P1, [UR6], R2 ;  /* 0x00000002ff0075a7 */ /* 0x0000620008020146 */
[----:B------:R-:W-:Y:S05]  /*19d0*/  @!P3 BRA `(.L_x_16) ;  /* 0x000000000004b947 */ /* 0x000fea0003800000 */
[----:B------:R-:W-:Y:S01]  /*19e0*/  BPT.TRAP 0x1 ;  /* 0x000000040000795c */ /* 0x000fe20000300000 */
.L_x_16:
[----:B-1----:R-:W-:Y:S05]  /*19f0*/  @P1 BRA `(.L_x_17) ;  /* 0x0000000000081947 */ /* 0x002fea0003800000 */
[----:B------:R-:W1:Y:S02]  /*1a00*/  SYNCS.PHASECHK.TRANS64.TRYWAIT P1, [UR6], R2 ;  /* 0x00000002ff0075a7 */ /* 0x000e640008020146 */
[----:B-1----:R-:W-:Y:S05]  /*1a10*/  @!P1 BRA `(.L_x_18) ;  /* 0x0000004800b89947 */ /* 0x002fea0003800000 */
.L_x_17:
[----:B------:R-:W-:Y:S01]  /*1a20*/  UIADD3 UR6, UR17, 0x32400, URZ ;  /* 0x0003240011067890 */ /* 0x000fe2000fffe03f */
[----:B------:R-:W-:Y:S01]  /*1a30*/  WARPGROUP.ARRIVE ;  /* 0x00000000000079c5 */ /* 0x000fe20000000000 */
[----:B------:R-:W-:Y:S01]  /*1a40*/  ULEA UR8, UR5, UR24, 0x8 ;  /* 0x0000001805087291 */ /* 0x000fe2000f8e403f */
[----:B------:R-:W-:Y:S01]  /*1a50*/  IMAD.MOV.U32 R32, RZ, RZ, RZ ;  /* 0x000000ffff207224 */ /* 0x000fe200078e00ff */
[----:B------:R-:W-:Y:S01]  /*1a60*/  USHF.R.U32.HI UR6, URZ, 0x4, UR6 ;  /* 0x000000043f067899 */ /* 0x000fe20008011606 */
[----:B------:R-:W-:Y:S01]  /*1a70*/  CS2R R34, SRZ ;  /* 0x0000000000227805 */ /* 0x000fe2000001ff00 */
[----:B------:R-:W-:Y:S01]  /*1a80*/  UMOV UR9, 0xc0000010 ;  /* 0xc000001000097882 */ /* 0x000fe20000000000 */
[----:B------:R-:W-:Y:S01]  /*1a90*/  UMOV UR11, 0xc0000010 ;  /* 0xc0000010000b7882 */ /* 0x000fe20000000000 */
[----:B------:R-:W-:Y:S01]  /*1aa0*/  ULOP3.LUT UR6, UR6, 0x3fff, URZ, 0xc0, !UPT ;  /* 0x00003fff06067892 */ /* 0x000fe2000f8ec03f */
[----:B------:R-:W-:Y:S02]  /*1ab0*/  CS2R R36, SRZ ;  /* 0x0000000000247805 */ /* 0x000fe4000001ff00 */
[----:B------:R-:W-:Y:S01]  /*1ac0*/  CS2R R38, SRZ ;  /* 0x0000000000267805 */ /* 0x000fe2000001ff00 */
[----:B------:R-:W-:Y:S01]  /*1ad0*/  IMAD.MOV.U32 R41, RZ, RZ, RZ ;  /* 0x000000ffff297224 */ /* 0x000fe200078e00ff */
[----:B------:R-:W-:-:S04]  /*1ae0*/  ULOP3.LUT UR6, UR6, 0x10000, URZ, 0xfc, !UPT ;  /* 0x0001000006067892 */ /* 0x000fc8000f8efc3f */
[----:B------:R-:W-:-:S03]  /*1af0*/  ULEA UR10, UR5, UR6, 0x5 ;  /* 0x00000006050a7291 */ /* 0x000fc6000f8e283f */
[----:B------:R-:W-:Y:S02]  /*1b00*/  ULDC UR6, c[0x0][0x50c] ;  /* 0x0001430000067ab9 */ /* 0x000fe40000000800 */
[----:B------:R-:W-:-:S03]  /*1b10*/  UISETP.NE.AND UP0, UPT, UR6, 0x1, UPT ;  /* 0x000000010600788c */ /* 0x000fc6000bf05270 */
[----:B------:R-:W-:Y:S01]  /*1b20*/  UMOV UR6, 0x1 ;  /* 0x0000000100067882 */ /* 0x000fe20000000000 */
[----:B------:R-:W-:Y:S01]  /*1b30*/  USEL UR7, URZ, 0x1, UP0 ;  /* 0x000000013f077887 */ /* 0x000fe20008000000 */
[----:B------:R-:W-:Y:S05]  /*1b40*/  QGMMA.64x16x32.F32.E4M3.E4M3 R24, gdesc[UR8], RZ, !UPT, gsb0 ;  /* 0x00200000081879f3 */ /* 0x000fea000c0008ff */
[----:B------:R-:W-:-:S13]  /*1b50*/  ISETP.NE.AND P1, PT, RZ, UR7, PT ;  /* 0x00000007ff007c0c */ /* 0x000fda000bf25270 */
[----:B------:R-:W-:Y:S05]  /*1b60*/  @!P1 BRA `(.L_x_19) ;  /* 0x0000000000289947 */ /* 0x000fea0003800000 */
[----:B------:R-:W-:Y:S02]  /*1b70*/  WARPGROUP.DEPBAR.LE gsb0, 0x0 ;  /* 0x00008000000079c5 */ /* 0x000fe40000010000 */
[----:B------:R-:W-:-:S01]  /*1b80*/  FADD R41, RZ, R24 ;  /* 0x00000018ff297221 */ /* 0x000fc20000000000 */
[----:B------:R-:W-:Y:S01]  /*1b90*/  FADD R38, RZ, R25 ;  /* 0x00000019ff267221 */ /* 0x000fe20000000000 */
[----:B------:R-:W-:-:S01]  /*1ba0*/  FADD R39, RZ, R26 ;  /* 0x0000001aff277221 */ /* 0x000fc20000000000 */
[----:B------:R-:W-:Y:S01]  /*1bb0*/  FADD R36, RZ, R27 ;  /* 0x0000001bff247221 */ /* 0x000fe20000000000 */
[----:B------:R-:W-:-:S01]  /*1bc0*/  FADD R37, RZ, R28 ;  /* 0x0000001cff257221 */ /* 0x000fc20000000000 */
[----:B------:R-:W-:Y:S01]  /*1bd0*/  FADD R34, RZ, R29 ;  /* 0x0000001dff227221 */ /* 0x000fe20000000000 */
[----:B------:R-:W-:-:S01]  /*1be0*/  FADD R35, RZ, R30 ;  /* 0x0000001eff237221 */ /* 0x000fc20000000000 */
[----:B------:R-:W-:Y:S01]  /*1bf0*/  FADD R32, RZ, R31 ;  /* 0x0000001fff207221 */ /* 0x000fe20000000000 */
[----:B------:R-:W-:-:S06]  /*1c00*/  UMOV UR6, URZ ;  /* 0x0000003f00067c82 */ /* 0x000fcc0008000000 */
.L_x_19:
[----:B------:R-:W-:-:S04]  /*1c10*/  UIADD3 UR22, UR5, 0x1, URZ ;  /* 0x0000000105167890 */ /* 0x000fc8000fffe03f */
[----:B------:R-:W-:-:S04]  /*1c20*/  UISETP.NE.AND UP0, UPT, UR22, 0x32, UPT ;  /* 0x000000321600788c */ /* 0x000fc8000bf05270 */
[----:B------:R-:W-:Y:S02]  /*1c30*/  USEL UR8, URZ, 0x1, UP0 ;  /* 0x000000013f087887 */ /* 0x000fe40008000000 */
[----:B------:R-:W-:Y:S02]  /*1c40*/  USEL UR22, UR22, URZ, UP0 ;  /* 0x0000003f16167287 */ /* 0x000fe40008000000 */
[----:B------:R-:W-:-:S06]  /*1c50*/  ULOP3.LUT UR8, UR4, UR8, URZ, 0x3c, !UPT ;  /* 0x0000000804087292 */ /* 0x000fcc000f8e3c3f */
[----:B------:R-:W-:Y:S01]  /*1c60*/  IMAD.U32 R19, RZ, RZ, UR8 ;  /* 0x00000008ff137e24 */ /* 0x000fe2000f8e00ff */
[----:B------:R-:W-:-:S06]  /*1c70*/  UMOV UR8, 0x1 ;  /* 0x0000000100087882 */ /* 0x000fcc0000000000 */
.L_x_14:
[----:B------:R-:W-:-:S06]  /*1c80*/  UISETP.GE.AND UP0, UPT, UR16, 0x1, UPT ;  /* 0x000000011000788c */ /* 0x000fcc000bf06270 */
[----:B------:R-:W-:-:S13]  /*1c90*/  PLOP3.LUT P1, PT, PT, PT, UP0, 0x80, 0x0 ;  /* 0x000000000000781c */ /* 0x000fda0003f2f008 */
[----:B------:R-:W-:Y:S05]  /*1ca0*/  @!P1 BRA `(.L_x_20) ;  /* 0x0000000400009947 */ /* 0x000fea0003800000 */
[----:B01----:R-:W-:Y:S01]  /*1cb0*/  IMAD.U32 R2, RZ, RZ, UR16 ;  /* 0x00000010ff027e24 */ /* 0x003fe2000f8e00ff */
[----:B------:R-:W-:Y:S01]  /*1cc0*/  UMOV UR23, UR5 ;  /* 0x0000000500177c82 */ /* 0x000fe20008000000 */
[----:B------:R-:W-:-:S05]  /*1cd0*/  ULDC UR25, c[0x0][0x50c] ;  /* 0x0001430000197ab9 */ /* 0x000fca0000000800 */
.L_x_28:
[----:B------:R-:W-:-:S13]  /*1ce0*/  ISETP.NE.AND P3, PT, R40, 0x3, PT ;  /* 0x000000032800780c */ /* 0x000fda0003f65270 */
[----:B01----:R-:W-:Y:S05]  /*1cf0*/  @!P3 BRA `(.L_x_21) ;  /* 0x000000000004b947 */ /* 0x003fea0003800000 */
[----:B------:R-:W-:Y:S01]  /*1d00*/  BPT.TRAP 0x1 ;  /* 0x000000040000795c */ /* 0x000fe20000300000 */
.L_x_21:
[----:B------:R-:W-:Y:S01]  /*1d10*/  ULEA UR9, UR22, UR17, 0x3 ;  /* 0x0000001116097291 */ /* 0x000fe2000f8e183f */
[----:B------:R-:W-:-:S08]  /*1d20*/  SHF.L.U32 R3, R19, 0x1f, RZ ;  /* 0x0000001f13037819 */ /* 0x000fd000000006ff */
[----:B------:R0:W1:Y:S01]  /*1d30*/  SYNCS.PHASECHK.TRANS64.TRYWAIT P1, [UR9], R3 ;  /* 0x00000003ff0075a7 */ /* 0x0000620008020149 */
[----:B------:R-:W-:Y:S05]  /*1d40*/  @!P3 BRA `(.L_x_22) ;  /* 0x000000000004b947 */ /* 0x000fea0003800000 */
[----:B------:R-:W-:Y:S01]  /*1d50*/  BPT.TRAP 0x1 ;  /* 0x000000040000795c */ /* 0x000fe20000300000 */
.L_x_22:
[----:B-1----:R-:W-:Y:S05]  /*1d60*/  @P1 BRA `(.L_x_23) ;  /* 0x0000000000081947 */ /* 0x002fea0003800000 */
[----:B------:R-:W1:Y:S02]  /*1d70*/  SYNCS.PHASECHK.TRANS64.TRYWAIT P1, [UR9], R3 ;  /* 0x00000003ff0075a7 */ /* 0x000e640008020149 */
[----:B-1----:R-:W-:Y:S05]  /*1d80*/  @!P1 BRA `(.L_x_24) ;  /* 0x0000004400f49947 */ /* 0x002fea0003800000 */
.L_x_23:
[----:B------:R-:W-:Y:S01]  /*1d90*/  UIADD3 UR9, UR17, 0x32400, URZ ;  /* 0x0003240011097890 */ /* 0x000fe2000fffe03f */
[----:B------:R-:W-:Y:S01]  /*1da0*/  WARPGROUP.ARRIVE ;  /* 0x00000000000079c5 */ /* 0x000fe20000000000 */
[----:B------:R-:W-:Y:S02]  /*1db0*/  UISETP.NE.AND UP0, UPT, UR7, URZ, UPT ;  /* 0x0000003f0700728c */ /* 0x000fe4000bf05270 */
[----:B------:R-:W-:Y:S02]  /*1dc0*/  USHF.R.U32.HI UR9, URZ, 0x4, UR9 ;  /* 0x000000043f097899 */ /* 0x000fe40008011609 */
[----:B------:R-:W-:Y:S02]  /*1dd0*/  USEL UR8, UR8, URZ, !UP0 ;  /* 0x0000003f08087287 */ /* 0x000fe4000c000000 */
[----:B------:R-:W-:Y:S02]  /*1de0*/  ULOP3.LUT UR9, UR9, 0x3fff, URZ, 0xc0, !UPT ;  /* 0x00003fff09097892 */ /* 0x000fe4000f8ec03f */
[----:B------:R-:W-:-:S02]  /*1df0*/  UISETP.NE.U32.AND UP0, UPT, UR8, URZ, UPT ;  /* 0x0000003f0800728c */ /* 0x000fc4000bf05070 */
[----:B------:R-:W-:Y:S02]  /*1e00*/  ULOP3.LUT UR9, UR9, 0x10000, URZ, 0xfc, !UPT ;  /* 0x0001000009097892 */ /* 0x000fe4000f8efc3f */
[----:B------:R-:W-:Y:S02]  /*1e10*/  ULEA UR8, UR22, UR24, 0x8 ;  /* 0x0000001816087291 */ /* 0x000fe4000f8e403f */
[----:B------:R-:W-:Y:S01]  /*1e20*/  ULEA UR10, UR22, UR9, 0x5 ;  /* 0x00000009160a7291 */ /* 0x000fe2000f8e283f */
[----:B------:R-:W-:Y:S02]  /*1e30*/  UMOV UR11, 0xc0000010 ;  /* 0xc0000010000b7882 */ /* 0x000fe40000000000 */
[----:B------:R-:W-:Y:S01]  /*1e40*/  UMOV UR9, 0xc0000010 ;  /* 0xc000001000097882 */ /* 0x000fe20000000000 */
[----:B------:R-:W-:-:S05]  /*1e50*/  UIADD3 UR6, UR6, 0x1, URZ ;  /* 0x0000000106067890 */ /* 0x000fca000fffe03f */
[----:B------:R-:W-:Y:S01]  /*1e60*/  QGMMA.64x16x32.F32.E4M3.E4M3 R24, gdesc[UR8], R24, UP0, gsb0 ;  /* 0x00200000081879f3 */ /* 0x000fe2000b800818 */
[----:B------:R-:W-:-:S04]  /*1e70*/  UISETP.NE.AND UP0, UPT, UR6, UR25, UPT ;  /* 0x000000190600728c */ /* 0x000fc8000bf05270 */
[----:B------:R-:W-:-:S06]  /*1e80*/  USEL UR7, URZ, 0x1, UP0 ;  /* 0x000000013f077887 */ /* 0x000fcc0008000000 */
[----:B------:R-:W-:Y:S01]  /*1e90*/  ISETP.NE.AND P1, PT, RZ, UR7, PT ;  /* 0x00000007ff007c0c */ /* 0x000fe2000bf25270 */
[----:B------:R-:W-:-:S12]  /*1ea0*/  WARPGROUP.DEPBAR.LE gsb0, 0x1 ;  /* 0x00008000000079c5 */ /* 0x000fd80000010100 */
[----:B------:R-:W-:Y:S05]  /*1eb0*/  @!P1 BRA `(.L_x_25) ;  /* 0x0000000000289947 */ /* 0x000fea0003800000 */
[----:B------:R-:W-:Y:S02]  /*1ec0*/  WARPGROUP.DEPBAR.LE gsb0, 0x0 ;  /* 0x00008000000079c5 */ /* 0x000fe40000010000 */
[----:B------:R-:W-:-:S01]  /*1ed0*/  FADD R41, R24, R41 ;  /* 0x0000002918297221 */ /* 0x000fc20000000000 */
[----:B------:R-:W-:Y:S01]  /*1ee0*/  FADD R38, R25, R38 ;  /* 0x0000002619267221 */ /* 0x000fe20000000000 */
[----:B------:R-:W-:-:S01]  /*1ef0*/  FADD R39, R26, R39 ;  /* 0x000000271a277221 */ /* 0x000fc20000000000 */
[----:B------:R-:W-:Y:S01]  /*1f00*/  FADD R36, R27, R36 ;  /* 0x000000241b247221 */ /* 0x000fe20000000000 */
[----:B------:R-:W-:-:S01]  /*1f10*/  FADD R37, R28, R37 ;  /* 0x000000251c257221 */ /* 0x000fc20000000000 */
[----:B------:R-:W-:Y:S01]  /*1f20*/  FADD R34, R29, R34 ;  /* 0x000000221d227221 */ /* 0x000fe20000000000 */
[----:B------:R-:W-:-:S01]  /*1f30*/  FADD R35, R30, R35 ;  /* 0x000000231e237221 */ /* 0x000fc20000000000 */
[----:B------:R-:W-:Y:S01]  /*1f40*/  FADD R32, R32, R31 ;  /* 0x0000001f20207221 */ /* 0x000fe20000000000 */
[----:B------:R-:W-:-:S06]  /*1f50*/  UMOV UR6, URZ ;  /* 0x0000003f00067c82 */ /* 0x000fcc0008000000 */
.L_x_25:
[----:B------:R-:W-:Y:S05]  /*1f60*/  @!P3 BRA `(.L_x_26) ;  /* 0x000000000004b947 */ /* 0x000fea0003800000 */
[----:B------:R-:W-:Y:S01]  /*1f70*/  BPT.TRAP 0x1 ;  /* 0x000000040000795c */ /* 0x000fe20000300000 */
.L_x_26:
[----:B------:R-:W-:Y:S01]  /*1f80*/  ULEA UR8, UR23, UR17, 0x3 ;  /* 0x0000001117087291 */ /* 0x000fe2000f8e183f */
[----:B------:R-:W-:-:S03]  /*1f90*/  ISETP.GT.U32.AND P1, PT, R0, 0x1, PT ;  /* 0x000000010000780c */ /* 0x000fc60003f24070 */
[----:B------:R-:W-:-:S04]  /*1fa0*/  UIADD3 UR8, UR8, 0x190, URZ ;  /* 0x0000019008087890 */ /* 0x000fc8000fffe03f */
[----:B------:R-:W-:-:S09]  /*1fb0*/  UPRMT UR8, URZ, 0x654, UR8 ;  /* 0x000006543f087896 */ /* 0x000fd20008000008 */
[----:B------:R-:W-:Y:S01]  /*1fc0*/  SYNCS.ARRIVE.TRANS64.RED.A1T0 RZ, [UR8], RZ ;  /* 0x000000ffffff79a7 */ /* 0x000fe20008100408 */
[----:B------:R-:W-:Y:S05]  /*1fd0*/  @P1 BRA `(.L_x_27) ;  /* 0x0000000000041947 */ /* 0x000fea0003800000 */
[----:B------:R-:W-:Y:S01]  /*1fe0*/  BPT.TRAP 0x1 ;  /* 0x000000040000795c */ /* 0x000fe20000300000 */
.L_x_27:
[----:B------:R-:W-:Y:S01]  /*1ff0*/  UIADD3 UR22, UR22, 0x1, URZ ;  /* 0x0000000116167890 */ /* 0x000fe2000fffe03f */
[C---:B------:R-:W-:Y:S01]  /*2000*/  ISETP.GT.AND P1, PT, R2.reuse, 0x1, PT ;  /* 0x000000010200780c */ /* 0x040fe20003f24270 */
[----:B------:R-:W-:Y:S01]  /*2010*/  UIADD3 UR23, UR23, 0x1, URZ ;  /* 0x0000000117177890 */ /* 0x000fe2000fffe03f */
[----:B------:R-:W-:Y:S01]  /*2020*/  VIADD R2, R2, 0xffffffff ;  /* 0xffffffff02027836 */ /* 0x000fe20000000000 */
[----:B------:R-:W-:Y:S02]  /*2030*/  UISETP.NE.AND UP0, UPT, UR22, 0x32, UPT ;  /* 0x000000321600788c */ /* 0x000fe4000bf05270 */
[----:B------:R-:W-:Y:S02]  /*2040*/  UISETP.NE.AND UP1, UPT, UR23, 0x32, UPT ;  /* 0x000000321700788c */ /* 0x000fe4000bf25270 */
[----:B------:R-:W-:Y:S02]  /*2050*/  USEL UR8, URZ, 0x1, UP0 ;  /* 0x000000013f087887 */ /* 0x000fe40008000000 */
[----:B------:R-:W-:-:S02]  /*2060*/  USEL UR22, UR22, URZ, UP0 ;  /* 0x0000003f16167287 */ /* 0x000fc40008000000 */
[----:B------:R-:W-:Y:S02]  /*2070*/  USEL UR23, UR23, URZ, UP1 ;  /* 0x0000003f17177287 */ /* 0x000fe40008800000 */
[----:B------:R-:W-:Y:S01]  /*2080*/  LOP3.LUT R19, R19, UR8, RZ, 0x3c, !PT ;  /* 0x0000000813137c12 */ /* 0x000fe2000f8e3cff */
[----:B------:R-:W-:Y:S01]  /*2090*/  UMOV UR8, 0x1 ;  /* 0x0000000100087882 */ /* 0x000fe20000000000 */
[----:B------:R-:W-:Y:S08]  /*20a0*/  @P1 BRA `(.L_x_28) ;  /* 0xfffffffc000c1947 */ /* 0x000ff0000383ffff */
.L_x_20:
[----:B------:R-:W-:-:S04]  /*20b0*/  UISETP.NE.AND UP0, UPT, UR6, URZ, UPT ;  /* 0x0000003f0600728c */ /* 0x000fc8000bf05270 */
[----:B------:R-:W-:-:S06]  /*20c0*/  USEL UR6, URZ, 0x1, !UP0 ;  /* 0x000000013f067887 */ /* 0x000fcc000c000000 */
[----:B------:R-:W-:-:S13]  /*20d0*/  ISETP.NE.AND P1, PT, RZ, UR6, PT ;  /* 0x00000006ff007c0c */ /* 0x000fda000bf25270 */
[----:B------:R-:W-:Y:S05]  /*20e0*/  @!P1 BRA `(.L_x_29) ;  /* 0x0000000000249947 */ /* 0x000fea0003800000 */
[----:B------:R-:W-:Y:S02]  /*20f0*/  WARPGROUP.DEPBAR.LE gsb0, 0x0 ;  /* 0x00008000000079c5 */ /* 0x000fe40000010000 */
[----:B------:R-:W-:Y:S01]  /*2100*/  FADD R41, R24, R41 ;  /* 0x0000002918297221 */ /* 0x000fe20000000000 */
[----:B------:R-:W-:Y:S01]  /*2110*/  FADD R38, R25, R38 ;  /* 0x0000002619267221 */ /* 0x000fe20000000000 */
[----:B------:R-:W-:Y:S01]  /*2120*/  FADD R39, R26, R39 ;  /* 0x000000271a277221 */ /* 0x000fe20000000000 */
[----:B------:R-:W-:Y:S01]  /*2130*/  FADD R36, R27, R36 ;  /* 0x000000241b247221 */ /* 0x000fe20000000000 */
[----:B------:R-:W-:Y:S01]  /*2140*/  FADD R37, R28, R37 ;  /* 0x000000251c257221 */ /* 0x000fe20000000000 */
[----:B------:R-:W-:Y:S01]  /*2150*/  FADD R34, R29, R34 ;  /* 0x000000221d227221 */ /* 0x000fe20000000000 */
[----:B------:R-:W-:Y:S01]  /*2160*/  FADD R35, R30, R35 ;  /* 0x000000231e237221 */ /* 0x000fe20000000000 */
[----:B------:R-:W-:-:S07]  /*2170*/  FADD R32, R32, R31 ;  /* 0x0000001f20207221 */ /* 0x000fce0000000000 */
.L_x_29:
[----:B------:R-:W-:Y:S02]  /*2180*/  WARPGROUP.DEPBAR.LE gsb0, 0x0 ;  /* 0x00008000000079c5 */ /* 0x000fe40000010000 */
[----:B------:R-:W-:Y:S05]  /*2190*/  @!P0 BRA `(.L_x_30) ;  /* 0x0000000000388947 */ /* 0x000fea0003800000 */
[----:B------:R-:W-:-:S13]  /*21a0*/  ISETP.NE.AND P0, PT, R40, 0x3, PT ;  /* 0x000000032800780c */ /* 0x000fda0003f05270 */
[----:B------:R-:W-:Y:S05]  /*21b0*/  @!P0 BRA `(.L_x_31) ;  /* 0x0000000000048947 */ /* 0x000fea0003800000 */
[----:B------:R-:W-:Y:S01]  /*21c0*/  BPT.TRAP 0x1 ;  /* 0x000000040000795c */ /* 0x000fe20000300000 */
.L_x_31:
[----:B------:R-:W-:Y:S01]  /*21d0*/  UIADD3 UR8, UR16, UR5, URZ ;  /* 0x0000000510087290 */ /* 0x000fe2000fffe03f */
[----:B------:R-:W-:-:S03]  /*21e0*/  ISETP.GT.U32.AND P0, PT, R0, 0x1, PT ;  /* 0x000000010000780c */ /* 0x000fc60003f04070 */
[----:B------:R-:W-:-:S04]  /*21f0*/  UIMAD.WIDE.U32 UR6, UR8, 0x51eb851f, URZ ;  /* 0x51eb851f080678a5 */ /* 0x000fc8000f8e003f */
[----:B------:R-:W-:-:S04]  /*2200*/  USHF.R.U32.HI UR6, URZ, 0x4, UR7 ;  /* 0x000000043f067899 */ /* 0x000fc80008011607 */
[----:B------:R-:W-:-:S04]  /*2210*/  UIMAD UR8, UR6, -0x32, UR8 ;  /* 0xffffffce060878a4 */ /* 0x000fc8000f8e0208 */
[----:B------:R-:W-:-:S04]  /*2220*/  ULEA UR8, UR8, UR17, 0x3 ;  /* 0x0000001108087291 */ /* 0x000fc8000f8e183f */
[----:B------:R-:W-:-:S04]  /*2230*/  UIADD3 UR8, UR8, 0x190, URZ ;  /* 0x0000019008087890 */ /* 0x000fc8000fffe03f */
[----:B------:R-:W-:-:S09]  /*2240*/  UPRMT UR8, URZ, 0x654, UR8 ;  /* 0x000006543f087896 */ /* 0x000fd20008000008 */
[----:B------:R-:W-:Y:S01]  /*2250*/  SYNCS.ARRIVE.TRANS64.RED.A1T0 RZ, [UR8], RZ ;  /* 0x000000ffffff79a7 */ /* 0x000fe20008100408 */
[----:B------:R-:W-:Y:S05]  /*2260*/  @P0 BRA `(.L_x_30) ;  /* 0x0000000000040947 */ /* 0x000fea0003800000 */
[----:B------:R-:W-:Y:S01]  /*2270*/  BPT.TRAP 0x1 ;  /* 0x000000040000795c */ /* 0x000fe20000300000 */
.L_x_30:
[----:B------:R-:W-:Y:S01]  /*2280*/  UISETP.GE.U32.AND UP1, UPT, UR12, 0x32, UPT ;  /* 0x000000320c00788c */ /* 0x000fe2000bf26070 */
[----:B------:R-:W-:Y:S01]  /*2290*/  IMAD.SHL.U32 R21, R18, 0x10, RZ ;  /* 0x0000001012157824 */ /* 0x000fe200078e00ff */
[----:B------:R-:W-:Y:S01]  /*22a0*/  UIADD3 UR5, UR12, UR5, URZ ;  /* 0x000000050c057290 */ /* 0x000fe2000fffe03f */
[----:B------:R-:W-:Y:S01]  /*22b0*/  IMAD.SHL.U32 R27, R17, 0x80, RZ ;  /* 0x00000080111b7824 */ /* 0x000fe200078e00ff */
[----:B------:R-:W-:Y:S01]  /*22c0*/  ULDC UR9, c[0x0][0x288] ;  /* 0x0000a20000097ab9 */ /* 0x000fe20000000800 */
[----:B------:R-:W-:Y:S01]  /*22d0*/  IMAD.MOV.U32 R26, RZ, RZ, -0x1 ;  /* 0xffffffffff1a7424 */ /* 0x000fe200078e00ff */
[----:B------:R-:W-:Y:S01]  /*22e0*/  UISETP.GT.U32.AND UP0, UPT, UR5, 0x31, UPT ;  /* 0x000000310500788c */ /* 0x000fe2000bf04070 */
[----:B------:R-:W-:-:S03]  /*22f0*/  ISETP.GE.AND P0, PT, R21, UR9, PT ;  /* 0x0000000915007c0c */ /* 0x000fc6000bf06270 */
[----:B------:R-:W-:Y:S02]  /*2300*/  UISETP.LT.U32.AND UP0, UPT, UR12, 0x32, UP0 ;  /* 0x000000320c00788c */ /* 0x000fe40008701070 */
[----:B------:R-:W-:Y:S02]  /*2310*/  @UP1 UIMAD.WIDE.U32 UR6, UR5, 0x51eb851f, URZ ;  /* 0x51eb851f050618a5 */ /* 0x000fe4000f8e003f */
[----:B------:R-:W-:Y:S02]  /*2320*/  USEL UR8, URZ, 0x1, !UP0 ;  /* 0x000000013f087887 */ /* 0x000fe4000c000000 */
[----:B------:R-:W-:Y:S02]  /*2330*/  @UP1 USHF.R.U32.HI UR6, URZ, 0x4, UR7 ;  /* 0x000000043f061899 */ /* 0x000fe40008011607 */
[----:B------:R-:W-:Y:S01]  /*2340*/  ULOP3.LUT UR4, UR4, UR8, URZ, 0x3c, !UPT ;  /* 0x0000000804047292 */ /* 0x000fe2000f8e3c3f */
[----:B------:R-:W-:Y:S02]  /*2350*/  ULDC UR7, c[0x0][0x284] ;  /* 0x0000a10000077ab9 */ /* 0x000fe40000000800 */
[----:B------:R-:W-:Y:S01]  /*2360*/  ISETP.GE.OR P0, PT, R27, UR7, P0 ;  /* 0x000000071b007c0c */ /* 0x000fe20008706670 */
[----:B------:R-:W-:-:S12]  /*2370*/  @UP1 ULOP3.LUT UR4, UR4, 0x1, UR6, 0x78, !UPT ;  /* 0x0000000104041892 */ /* 0x000fd8000f8e7806 */
[----:B------:R-:W-:Y:S05]  /*2380*/  @P0 BRA `(.L_x_32) ;  /* 0x0000000800e80947 */ /* 0x000fea0003800000 */
[----:B------:R-:W4:Y:S01]  /*2390*/  LDC.64 R28, c[0x0][0x5c0] ;  /* 0x00017000ff1c7b82 */ /* 0x000f220000000a00 */
[----:B------:R-:W-:Y:S01]  /*23a0*/  SHF.R.S32.HI R31, RZ, 0x1f, R33 ;  /* 0x0000001fff1f7819 */ /* 0x000fe20000011421 */
[----:B------:R-:W-:Y:S01]  /*23b0*/  ULDC.64 UR6, c[0x0][0x5d0] ;  /* 0x0001740000067ab9 */ /* 0x000fe20000000a00 */
[----:B------:R-:W-:Y:S01]  /*23c0*/  LOP3.LUT R18, R21, 0x6, R12, 0xf8, !PT ;  /* 0x0000000615127812 */ /* 0x000fe200078ef80c */
[----:B------:R-:W-:Y:S01]  /*23d0*/  IMAD.WIDE R22, R17, 0x80, R4 ;  /* 0x0000008011167825 */ /* 0x000fe200078e0204 */
[----:B---3-5:R-:W-:Y:S01]  /*23e0*/  FSETP.NEU.AND P0, PT, R7, RZ, PT ;  /* 0x000000ff0700720b */ /* 0x028fe20003f0d000 */
[----:B------:R-:W-:Y:S01]  /*23f0*/  BSSY B0, `(.L_x_32) ;  /* 0x00000b3000007945 */ /* 0x000fe20003800000 */
[----:B------:R-:W-:Y:S01]  /*2400*/  SHF.R.S32.HI R19, RZ, 0x1f, R18 ;  /* 0x0000001fff137819 */ /* 0x000fe20000011412 */
[----:B01----:R-:W-:Y:S02]  /*2410*/  IMAD R2, R31, UR6, RZ ;  /* 0x000000061f027c24 */ /* 0x003fe4000f8e02ff */
[----:B------:R-:W-:-:S02]  /*2420*/  IMAD.IADD R30, R10, 0x1, -R21 ;  /* 0x000000010a1e7824 */ /* 0x000fc400078e0a15 */
[C---:B------:R-:W-:Y:S02]  /*2430*/  IMAD R25, R33.reuse, UR7, R2 ;  /* 0x0000000721197c24 */ /* 0x040fe4000f8e0202 */
[----:B------:R-:W-:Y:S01]  /*2440*/  IMAD.WIDE.U32 R2, R33, UR6, R18 ;  /* 0x0000000621027c25 */ /* 0x000fe2000f8e0012 */
[----:B------:R-:W-:-:S03]  /*2450*/  ULDC.64 UR6, c[0x0][0x5c8] ;  /* 0x0001720000067ab9 */ /* 0x000fc60000000a00 */
[----:B------:R-:W-:Y:S02]  /*2460*/  IMAD.IADD R3, R3, 0x1, R25 ;  /* 0x0000000103037824 */ /* 0x000fe400078e0219 */
[----:B------:R-:W-:Y:S02]  /*2470*/  IMAD R17, R23, UR6, RZ ;  /* 0x0000000617117c24 */ /* 0x000fe4000f8e02ff */
[----:B------:R-:W-:-:S04]  /*2480*/  IMAD.WIDE.U32 R2, R22, UR6, R2 ;  /* 0x0000000616027c25 */ /* 0x000fc8000f8e0002 */
[----:B------:R-:W-:Y:S01]  /*2490*/  IMAD R17, R22, UR7, R17 ;  /* 0x0000000716117c24 */ /* 0x000fe2000f8e0211 */
[C---:B----4-:R-:W-:Y:S02]  /*24a0*/  IADD3 R24, P1, R2.reuse, R28, RZ ;  /* 0x0000001c02187210 */ /* 0x050fe40007f3e0ff */
[----:B------:R-:W-:Y:S01]  /*24b0*/  IADD3 R2, P3, P4, R2, UR15, R28 ;  /* 0x0000000f02027c10 */ /* 0x000fe2000fc7e01c */
[----:B------:R-:W-:-:S04]  /*24c0*/  IMAD.IADD R20, R3, 0x1, R17 ;  /* 0x0000000103147824 */ /* 0x000fc800078e0211 */
[C-C-:B------:R-:W-:Y:S01]  /*24d0*/  IMAD.X R25, R20.reuse, 0x1, R29.reuse, P1 ;  /* 0x0000000114197824 */ /* 0x140fe200008e061d */
[----:B------:R-:W-:Y:S01]  /*24e0*/  IADD3.X R3, R20, UR14, R29, P3, P4 ;  /* 0x0000000e14037c10 */ /* 0x000fe20009fe841d */
[----:B------:R-:W-:Y:S01]  /*24f0*/  IMAD.IADD R29, R16, 0x1, -R27 ;  /* 0x00000001101d7824 */ /* 0x000fe200078e0a1b */
[----:B------:R-:W-:Y:S06]  /*2500*/  @!P0 BRA `(.L_x_33) ;  /* 0x0000000400fc8947 */ /* 0x000fec0003800000 */
[----:B------:R-:W-:Y:S01]  /*2510*/  ULDC.64 UR6, c[0x0][0x5b8] ;  /* 0x00016e0000067ab9 */ /* 0x000fe20000000a00 */
[----:B------:R-:W-:Y:S01]  /*2520*/  ISETP.GE.AND P0, PT, R29, 0x1, PT ;  /* 0x000000011d00780c */ /* 0x000fe20003f06270 */
[----:B------:R-:W-:Y:S01]  /*2530*/  IMAD R28, R31, UR6, RZ ;  /* 0x000000061f1c7c24 */ /* 0x000fe2000f8e02ff */
[----:B------:R-:W-:Y:S01]  /*2540*/  ULDC.64 UR8, c[0x0][0x5a8] ;  /* 0x00016a0000087ab9 */ /* 0x000fe20000000a00 */
[C---:B------:R-:W-:Y:S01]  /*2550*/  IMAD.WIDE.U32 R20, R33.reuse, UR6, R18 ;  /* 0x0000000621147c25 */ /* 0x040fe2000f8e0012 */
[----:B------:R-:W-:Y:S01]  /*2560*/  ISETP.LT.OR P4, PT, R30, 0x1, !P0 ;  /* 0x000000011e00780c */ /* 0x000fe20004781670 */
[----:B------:R-:W-:Y:S02]  /*2570*/  BSSY B1, `(.L_x_34) ;  /* 0x000000c000017945 */ /* 0x000fe40003800000 */
[----:B------:R-:W-:Y:S01]  /*2580*/  IMAD R33, R33, UR7, R28 ;  /* 0x0000000721217c24 */ /* 0x000fe2000f8e021c */
[----:B------:R-:W-:Y:S02]  /*2590*/  ULDC.64 UR6, c[0x0][0x5b0] ;  /* 0x00016c0000067ab9 */ /* 0x000fe40000000a00 */
[----:B------:R-:W-:-:S02]  /*25a0*/  IMAD R17, R23, UR6, RZ ;  /* 0x0000000617117c24 */ /* 0x000fc4000f8e02ff */
[----:B------:R-:W-:Y:S02]  /*25b0*/  IMAD.IADD R21, R21, 0x1, R33 ;  /* 0x0000000115157824 */ /* 0x000fe400078e0221 */
[C---:B------:R-:W-:Y:S02]  /*25c0*/  IMAD R17, R22.reuse, UR7, R17 ;  /* 0x0000000716117c24 */ /* 0x040fe4000f8e0211 */
[----:B------:R-:W-:-:S03]  /*25d0*/  IMAD.WIDE.U32 R18, R22, UR6, R20 ;  /* 0x0000000616127c25 */ /* 0x000fc6000f8e0014 */
[----:B------:R-:W-:-:S04]  /*25e0*/  IADD3 R18, P1, R18, UR8, RZ ;  /* 0x0000000812127c10 */ /* 0x000fc8000ff3e0ff */
[--C-:B------:R-:W-:Y:S02]  /*25f0*/  IADD3.X R19, R19, UR9, R17.reuse, P1, !PT ;  /* 0x0000000913137c10 */ /* 0x100fe40008ffe411 */
[----:B------:R-:W-:Y:S01]  /*2600*/  PRMT R17, RZ, 0x7610, R17 ;  /* 0x00007610ff117816 */ /* 0x000fe20000000011 */
[----:B------:R-:W-:Y:S06]  /*2610*/  @P4 BRA `(.L_x_35) ;  /* 0x0000000000044947 */ /* 0x000fec0003800000 */
[----:B------:R0:W5:Y:S02]  /*2620*/  LDG.E.U8 R17, desc[UR20][R18.64] ;  /* 0x0000001412117981 */ /* 0x000164000c1e1100 */
.L_x_35:
[----:B------:R-:W-:Y:S05]  /*2630*/  BSYNC B1 ;  /* 0x0000000000017941 */ /* 0x000fea0003800000 */
.L_x_34:
[----:B-----5:R-:W-:Y:S01]  /*2640*/  LOP3.LUT R17, R17, 0xff, RZ, 0xc0, !PT ;  /* 0x000000ff11117812 */ /* 0x020fe200078ec0ff */
[----:B------:R-:W-:Y:S01]  /*2650*/  BSSY B1, `(.L_x_36) ;  /* 0x000000b000017945 */ /* 0x000fe20003800000 */
[----:B------:R-:W-:Y:S02]  /*2660*/  ISETP.LT.OR P3, PT, R30, 0x2, !P0 ;  /* 0x000000021e00780c */ /* 0x000fe40004761670 */
[----:B------:R-:W-:-:S05]  /*2670*/  F2FP.F16.E4M3.UNPACK_B R17, R17 ;  /* 0x00000011ff11723e */ /* 0x000fca00020006ff */
[----:B------:R-:W-:Y:S01]  /*2680*/  HADD2.F32 R28, -RZ, R17.H0_H0 ;  /* 0x20000011ff1c7230 */ /* 0x000fe20000004100 */
[----:B------:R-:W-:-:S04]  /*2690*/  PRMT R17, RZ, 0x7610, R17 ;  /* 0x00007610ff117816 */ /* 0x000fc80000000011 */
[----:B------:R-:W-:-:S04]  /*26a0*/  FMUL R28, R28, R7 ;  /* 0x000000071c1c7220 */ /* 0x000fc80000400000 */
[----:B--2---:R-:W-:-:S05]  /*26b0*/  FFMA R28, R41, R6, R28 ;  /* 0x00000006291c7223 */ /* 0x004fca000000001c */
[----:B------:R-:W-:-:S05]  /*26c0*/  F2FP.SATFINITE.E4M3.F32.PACK_AB_MERGE_C R27, RZ, R28, RZ ;  /* 0x0000001cff1b723e */ /* 0x000fca00048070ff */
[----:B------:R1:W-:Y:S01]  /*26d0*/  @!P4 STG.E.U8 desc[UR20][R24.64], R27 ;  /* 0x0000001b1800c986 */ /* 0x0003e2000c101114 */
[----:B------:R-:W-:Y:S05]  /*26e0*/  @P3 BRA `(.L_x_37) ;  /* 0x0000000000043947 */ /* 0x000fea0003800000 */
[----:B------:R2:W5:Y:S02]  /*26f0*/  LDG.E.U8 R17, desc[UR20][R18.64+0x1] ;  /* 0x0000011412117981 */ /* 0x000564000c1e1100 */
.L_x_37:
[----:B------:R-:W-:Y:S05]  /*2700*/  BSYNC B1 ;  /* 0x0000000000017941 */ /* 0x000fea0003800000 */
.L_x_36:
[----:B-----5:R-:W-:Y:S01]  /*2710*/  LOP3.LUT R17, R17, 0xff, RZ, 0xc0, !PT ;  /* 0x000000ff11117812 */ /* 0x020fe200078ec0ff */
[----:B------:R-:W-:Y:S01]  /*2720*/  BSSY B1, `(.L_x_38) ;  /* 0x0000013000017945 */ /* 0x000fe20003800000 */
[----:B-1----:R-:W-:Y:S02]  /*2730*/  IADD3 R27, P1, R22, 0x8, RZ ;  /* 0x00000008161b7810 */ /* 0x002fe40007f3e0ff */
[----:B------:R-:W-:-:S03]  /*2740*/  F2FP.F16.E4M3.UNPACK_B R17, R17 ;  /* 0x00000011ff11723e */ /* 0x000fc600020006ff */
[----:B------:R-:W-:Y:S01]  /*2750*/  IMAD.X R23, RZ, RZ, R23, P1 ;  /* 0x000000ffff177224 */ /* 0x000fe200008e0617 */
[----:B------:R-:W-:Y:S01]  /*2760*/  ISETP.GE.AND P1, PT, R29, 0x9, PT ;  /* 0x000000091d00780c */ /* 0x000fe20003f26270 */
[----:B------:R-:W-:Y:S02]  /*2770*/  HADD2.F32 R22, -RZ, R17.H0_H0 ;  /* 0x20000011ff167230 */ /* 0x000fe40000004100 */
[----:B------:R-:W-:Y:S01]  /*2780*/  IMAD.WIDE.U32 R20, R27, UR6, R20 ;  /* 0x000000061b147c25 */ /* 0x000fe2000f8e0014 */
[----:B------:R-:W-:-:S03]  /*2790*/  ISETP.LT.OR P5, PT, R30, 0x1, !P1 ;  /* 0x000000011e00780c */ /* 0x000fc60004fa1670 */
[----:B------:R-:W-:Y:S01]  /*27a0*/  FMUL R17, R22, R7 ;  /* 0x0000000716117220 */ /* 0x000fe20000400000 */
[----:B------:R-:W-:Y:S01]  /*27b0*/  IMAD R22, R23, UR6, RZ ;  /* 0x0000000617167c24 */ /* 0x000fe2000f8e02ff */
[----:B------:R-:W-:Y:S02]  /*27c0*/  IADD3 R20, P4, R20, UR8, RZ ;  /* 0x0000000814147c10 */ /* 0x000fe4000ff9e0ff */
[----:B------:R-:W-:Y:S01]  /*27d0*/  FFMA R17, R38, R6, R17 ;  /* 0x0000000626117223 */ /* 0x000fe20000000011 */
[----:B------:R-:W-:-:S04]  /*27e0*/  IMAD R27, R27, UR7, R22 ;  /* 0x000000071b1b7c24 */ /* 0x000fc8000f8e0216 */
[----:B------:R-:W-:Y:S02]  /*27f0*/  F2FP.SATFINITE.E4M3.F32.PACK_AB_MERGE_C R23, RZ, R17, RZ ;  /* 0x00000011ff17723e */ /* 0x000fe400048070ff */
[----:B------:R-:W-:Y:S02]  /*2800*/  IADD3.X R21, R21, UR9, R27, P4, !PT ;  /* 0x0000000915157c10 */ /* 0x000fe4000a7fe41b */
[----:B------:R-:W-:Y:S01]  /*2810*/  PRMT R17, RZ, 0x7610, R17 ;  /* 0x00007610ff117816 */ /* 0x000fe20000000011 */
[----:B------:R1:W-:Y:S01]  /*2820*/  @!P3 STG.E.U8 desc[UR20][R24.64+0x1], R23 ;  /* 0x000001171800b986 */ /* 0x0003e2000c101114 */
[----:B------:R-:W-:Y:S05]  /*2830*/  @P5 BRA `(.L_x_39) ;  /* 0x0000000000045947 */ /* 0x000fea0003800000 */
[----:B------:R3:W5:Y:S02]  /*2840*/  LDG.E.U8 R17, desc[UR20][R20.64] ;  /* 0x0000001414117981 */ /* 0x000764000c1e1100 */
.L_x_39:
[----:B------:R-:W-:Y:S05]  /*2850*/  BSYNC B1 ;  /* 0x0000000000017941 */ /* 0x000fea0003800000 */
.L_x_38:
[----:B-----5:R-:W-:Y:S01]  /*2860*/  LOP3.LUT R17, R17, 0xff, RZ, 0xc0, !PT ;  /* 0x000000ff11117812 */ /* 0x020fe200078ec0ff */
[----:B------:R-:W-:Y:S01]  /*2870*/  BSSY B1, `(.L_x_40) ;  /* 0x000000b000017945 */ /* 0x000fe20003800000 */
[----:B------:R-:W-:Y:S02]  /*2880*/  ISETP.LT.OR P3, PT, R30, 0x2, !P1 ;  /* 0x000000021e00780c */ /* 0x000fe40004f61670 */
[----:B------:R-:W-:-:S05]  /*2890*/  F2FP.F16.E4M3.UNPACK_B R17, R17 ;  /* 0x00000011ff11723e */ /* 0x000fca00020006ff */
[----:B------:R-:W-:Y:S01]  /*28a0*/  HADD2.F32 R22, -RZ, R17.H0_H0 ;  /* 0x20000011ff167230 */ /* 0x000fe20000004100 */
[----:B------:R-:W-:-:S04]  /*28b0*/  PRMT R17, RZ, 0x7610, R17 ;  /* 0x00007610ff117816 */ /* 0x000fc80000000011 */
[----:B------:R-:W-:-:S04]  /*28c0*/  FMUL R22, R22, R7 ;  /* 0x0000000716167220 */ /* 0x000fc80000400000 */
[----:B------:R-:W-:-:S05]  /*28d0*/  FFMA R22, R39, R6, R22 ;  /* 0x0000000627167223 */ /* 0x000fca0000000016 */
[----:B-1----:R-:W-:-:S05]  /*28e0*/  F2FP.SATFINITE.E4M3.F32.PACK_AB_MERGE_C R23, RZ, R22, RZ ;  /* 0x00000016ff17723e */ /* 0x002fca00048070ff */
[----:B------:R1:W-:Y:S01]  /*28f0*/  @!P5 STG.E.U8 desc[UR20][R2.64], R23 ;  /* 0x000000170200d986 */ /* 0x0003e2000c101114 */
[----:B------:R-:W-:Y:S05]  /*2900*/  @P3 BRA `(.L_x_41) ;  /* 0x0000000000043947 */ /* 0x000fea0003800000 */
[----:B------:R4:W5:Y:S02]  /*2910*/  LDG.E.U8 R17, desc[UR20][R20.64+0x1] ;  /* 0x0000011414117981 */ /* 0x000964000c1e1100 */
.L_x_41:
[----:B------:R-:W-:Y:S05]  /*2920*/  BSYNC B1 ;  /* 0x0000000000017941 */ /* 0x000fea0003800000 */
.L_x_40:
[----:B-----5:R-:W-:Y:S01]  /*2930*/  LOP3.LUT R17, R17, 0xff, RZ, 0xc0, !PT ;  /* 0x000000ff11117812 */ /* 0x020fe200078ec0ff */
[----:B------:R-:W-:Y:S01]  /*2940*/  BSSY B1, `(.L_x_42) ;  /* 0x000000b000017945 */ /* 0x000fe20003800000 */
[----:B------:R-:W-:Y:S02]  /*2950*/  ISETP.LT.OR P4, PT, R30, 0x9, !P0 ;  /* 0x000000091e00780c */ /* 0x000fe40004781670 */
[----:B------:R-:W-:-:S05]  /*2960*/  F2FP.F16.E4M3.UNPACK_B R17, R17 ;  /* 0x00000011ff11723e */ /* 0x000fca00020006ff */
[----:B------:R-:W-:-:S05]  /*2970*/  HADD2.F32 R22, -RZ, R17.H0_H0 ;  /* 0x20000011ff167230 */ /* 0x000fca0000004100 */
[----:B------:R-:W-:-:S04]  /*2980*/  FMUL R17, R22, R7 ;  /* 0x0000000716117220 */ /* 0x000fc80000400000 */
[----:B------:R-:W-:-:S05]  /*2990*/  FFMA R17, R36, R6, R17 ;  /* 0x0000000624117223 */ /* 0x000fca0000000011 */
[----:B-1----:R-:W-:Y:S02]  /*29a0*/  F2FP.SATFINITE.E4M3.F32.PACK_AB_MERGE_C R23, RZ, R17, RZ ;  /* 0x00000011ff17723e */ /* 0x002fe400048070ff */
[----:B------:R-:W-:-:S03]  /*29b0*/  PRMT R17, RZ, 0x7610, R17 ;  /* 0x00007610ff117816 */ /* 0x000fc60000000011 */
[----:B------:R1:W-:Y:S01]  /*29c0*/  @!P3 STG.E.U8 desc[UR20][R2.64+0x1], R23 ;  /* 0x000001170200b986 */ /* 0x0003e2000c101114 */
[----:B------:R-:W-:Y:S05]  /*29d0*/  @P4 BRA `(.L_x_43) ;  /* 0x0000000000044947 */ /* 0x000fea0003800000 */
[----:B------:R0:W5:Y:S02]  /*29e0*/  LDG.E.U8 R17, desc[UR20][R18.64+0x8] ;  /* 0x0000081412117981 */ /* 0x000164000c1e1100 */
.L_x_43:
[----:B------:R-:W-:Y:S05]  /*29f0*/  BSYNC B1 ;  /* 0x0000000000017941 */ /* 0x000fea0003800000 */
.L_x_42:
        /* <DEDUP_REMOVED lines=12> */
.L_x_45:
[----:B------:R-:W-:Y:S05]  /*2ac0*/  BSYNC B1 ;  /* 0x0000000000017941 */ /* 0x000fea0003800000 */
.L_x_44:
[----:B-----5:R-:W-:Y:S01]  /*2ad0*/  LOP3.LUT R17, R17, 0xff, RZ, 0xc0, !PT ;  /* 0x000000ff11117812 */ /* 0x020fe200078ec0ff */
[----:B------:R-:W-:Y:S01]  /*2ae0*/  BSSY B1, `(.L_x_46) ;  /* 0x000000b000017945 */ /* 0x000fe20003800000 */
[----:B------:R-:W-:Y:S02]  /*2af0*/  ISETP.LT.OR P3, PT, R30, 0x9, !P1 ;  /* 0x000000091e00780c */ /* 0x000fe40004f61670 */
[----:B------:R-:W-:-:S05]  /*2b00*/  F2FP.F16.E4M3.UNPACK_B R17, R17 ;  /* 0x00000011ff11723e */ /* 0x000fca00020006ff */
[----:B0-2---:R-:W-:-:S05]  /*2b10*/  HADD2.F32 R18, -RZ, R17.H0_H0 ;  /* 0x20000011ff127230 */ /* 0x005fca0000004100 */
[----:B------:R-:W-:-:S04]  /*2b20*/  FMUL R17, R18, R7 ;  /* 0x0000000712117220 */ /* 0x000fc80000400000 */
[----:B------:R-:W-:-:S05]  /*2b30*/  FFMA R17, R34, R6, R17 ;  /* 0x0000000622117223 */ /* 0x000fca0000000011 */
[----:B------:R-:W-:Y:S02]  /*2b40*/  F2FP.SATFINITE.E4M3.F32.PACK_AB_MERGE_C R19, RZ, R17, RZ ;  /* 0x00000011ff13723e */ /* 0x000fe400048070ff */
[----:B------:R-:W-:-:S03]  /*2b50*/  PRMT R17, RZ, 0x7610, R17 ;  /* 0x00007610ff117816 */ /* 0x000fc60000000011 */
[----:B------:R0:W-:Y:S01]  /*2b60*/  @!P0 STG.E.U8 desc[UR20][R24.64+0x9], R19 ;  /* 0x0000091318008986 */ /* 0x0001e2000c101114 */
[----:B------:R-:W-:Y:S05]  /*2b70*/  @P3 BRA `(.L_x_47) ;  /* 0x0000000000043947 */ /* 0x000fea0003800000 */
[----:B------:R2:W5:Y:S02]  /*2b80*/  LDG.E.U8 R17, desc[UR20][R20.64+0x8] ;  /* 0x0000081414117981 */ /* 0x000564000c1e1100 */
.L_x_47:
[----:B------:R-:W-:Y:S05]  /*2b90*/  BSYNC B1 ;  /* 0x0000000000017941 */ /* 0x000fea0003800000 */
.L_x_46:
        /* <DEDUP_REMOVED lines=8> */
[----:B0-----:R-:W-:-:S05]  /*2c20*/  F2FP.SATFINITE.E4M3.F32.PACK_AB_MERGE_C R19, RZ, R18, RZ ;  /* 0x00000012ff13723e */ /* 0x001fca00048070ff */
[----:B------:R0:W-:Y:S01]  /*2c30*/  @!P3 STG.E.U8 desc[UR20][R2.64+0x8], R19 ;  /* 0x000008130200b986 */ /* 0x0001e2000c101114 */
[----:B------:R-:W-:Y:S05]  /*2c40*/  @P1 BRA `(.L_x_49) ;  /* 0x0000000000041947 */ /* 0x000fea0003800000 */
[----:B------:R0:W5:Y:S02]  /*2c50*/  LDG.E.U8 R17, desc[UR20][R20.64+0x9] ;  /* 0x0000091414117981 */ /* 0x000164000c1e1100 */
.L_x_49:
[----:B------:R-:W-:Y:S05]  /*2c60*/  BSYNC B1 ;  /* 0x0000000000017941 */ /* 0x000fea0003800000 */
.L_x_48:
[----:B------:R-:W-:Y:S05]  /*2c70*/  @P1 BRA `(.L_x_50) ;  /* 0x0000000000a81947 */ /* 0x000fea0003800000 */
[----:B-----5:R-:W-:-:S04]  /*2c80*/  LOP3.LUT R17, R17, 0xff, RZ, 0xc0, !PT ;  /* 0x000000ff11117812 */ /* 0x020fc800078ec0ff */
[----:B------:R-:W-:-:S05]  /*2c90*/  F2FP.F16.E4M3.UNPACK_B R17, R17 ;  /* 0x00000011ff11723e */ /* 0x000fca00020006ff */
[----:B------:R-:W-:-:S05]  /*2ca0*/  HADD2.F32 R18, -RZ, R17.H0_H0 ;  /* 0x20000011ff127230 */ /* 0x000fca0000004100 */
[----:B------:R-:W-:-:S04]  /*2cb0*/  FMUL R17, R18, R7 ;  /* 0x0000000712117220 */ /* 0x000fc80000400000 */
[----:B------:R-:W-:-:S05]  /*2cc0*/  FFMA R17, R32, R6, R17 ;  /* 0x0000000620117223 */ /* 0x000fca0000000011 */
[----:B------:R-:W-:-:S05]  /*2cd0*/  F2FP.SATFINITE.E4M3.F32.PACK_AB_MERGE_C R17, RZ, R17, RZ ;  /* 0x00000011ff11723e */ /* 0x000fca00048070ff */
[----:B------:R0:W-:Y:S01]  /*2ce0*/  STG.E.U8 desc[UR20][R2.64+0x9], R17 ;  /* 0x0000091102007986 */ /* 0x0001e2000c101114 */
[----:B------:R-:W-:Y:S05]  /*2cf0*/  BRA `(.L_x_50) ;  /* 0x0000000000887947 */ /* 0x000fea0003800000 */
.L_x_33:
[----:B------:R-:W-:Y:S01]  /*2d00*/  ISETP.GE.AND P1, PT, R29, 0x1, PT ;  /* 0x000000011d00780c */ /* 0x000fe20003f26270 */
[-C--:B--2---:R-:W-:Y:S01]  /*2d10*/  FMUL R41, R41, R6.reuse ;  /* 0x0000000629297220 */ /* 0x084fe20000400000 */
[-C--:B------:R-:W-:Y:S01]  /*2d20*/  FMUL R38, R38, R6.reuse ;  /* 0x0000000626267220 */ /* 0x080fe20000400000 */
[----:B------:R-:W-:Y:S01]  /*2d30*/  ISETP.GE.AND P0, PT, R29, 0x9, PT ;  /* 0x000000091d00780c */ /* 0x000fe20003f06270 */
[-C--:B------:R-:W-:Y:S01]  /*2d40*/  FMUL R39, R39, R6.reuse ;  /* 0x0000000627277220 */ /* 0x080fe20000400000 */
[----:B------:R-:W-:Y:S01]  /*2d50*/  ISETP.LT.OR P4, PT, R30, 0x1, !P1 ;  /* 0x000000011e00780c */ /* 0x000fe20004f81670 */
[-C--:B------:R-:W-:Y:S01]  /*2d60*/  FMUL R36, R36, R6.reuse ;  /* 0x0000000624247220 */ /* 0x080fe20000400000 */
[----:B------:R-:W-:Y:S01]  /*2d70*/  ISETP.LT.OR P5, PT, R30, 0x2, !P1 ;  /* 0x000000021e00780c */ /* 0x000fe20004fa1670 */
[-C--:B------:R-:W-:Y:S01]  /*2d80*/  FMUL R37, R37, R6.reuse ;  /* 0x0000000625257220 */ /* 0x080fe20000400000 */
[----:B------:R-:W-:Y:S01]  /*2d90*/  F2FP.SATFINITE.E4M3.F32.PACK_AB_MERGE_C R41, RZ, R41, RZ ;  /* 0x00000029ff29723e */ /* 0x000fe200048070ff */
[----:B------:R-:W-:Y:S01]  /*2da0*/  FMUL R34, R34, R6 ;  /* 0x0000000622227220 */ /* 0x000fe20000400000 */
[----:B------:R-:W-:Y:S01]  /*2db0*/  F2FP.SATFINITE.E4M3.F32.PACK_AB_MERGE_C R17, RZ, R38, RZ ;  /* 0x00000026ff11723e */ /* 0x000fe200048070ff */
[-C--:B------:R-:W-:Y:S01]  /*2dc0*/  FMUL R35, R35, R6.reuse ;  /* 0x0000000623237220 */ /* 0x080fe20000400000 */
[----:B------:R-:W-:Y:S01]  /*2dd0*/  ISETP.LT.OR P3, PT, R30, 0x1, !P0 ;  /* 0x000000011e00780c */ /* 0x000fe20004761670 */
[----:B------:R-:W-:Y:S01]  /*2de0*/  FMUL R32, R32, R6 ;  /* 0x0000000620207220 */ /* 0x000fe20000400000 */
[----:B------:R-:W-:-:S02]  /*2df0*/  ISETP.LT.OR P6, PT, R30, 0x9, !P0 ;  /* 0x000000091e00780c */ /* 0x000fc400047c1670 */
[----:B------:R-:W-:Y:S01]  /*2e00*/  F2FP.SATFINITE.E4M3.F32.PACK_AB_MERGE_C R39, RZ, R39, RZ ;  /* 0x00000027ff27723e */ /* 0x000fe200048070ff */
[----:B------:R-:W-:Y:S01]  /*2e10*/  @!P4 STG.E.U8 desc[UR20][R24.64], R41 ;  /* 0x000000291800c986 */ /* 0x000fe2000c101114 */
[C---:B------:R-:W-:Y:S02]  /*2e20*/  ISETP.LT.OR P4, PT, R30.reuse, 0x9, !P1 ;  /* 0x000000091e00780c */ /* 0x040fe40004f81670 */
[C---:B------:R-:W-:Y:S01]  /*2e30*/  ISETP.LT.OR P1, PT, R30.reuse, 0xa, !P1 ;  /* 0x0000000a1e00780c */ /* 0x040fe20004f21670 */
[----:B------:R0:W-:Y:S01]  /*2e40*/  @!P5 STG.E.U8 desc[UR20][R24.64+0x1], R17 ;  /* 0x000001111800d986 */ /* 0x0001e2000c101114 */
[C---:B------:R-:W-:Y:S02]  /*2e50*/  ISETP.LT.OR P5, PT, R30.reuse, 0x2, !P0 ;  /* 0x000000021e00780c */ /* 0x040fe400047a1670 */
[----:B------:R-:W-:Y:S01]  /*2e60*/  ISETP.LT.OR P0, PT, R30, 0xa, !P0 ;  /* 0x0000000a1e00780c */ /* 0x000fe20004701670 */
[----:B------:R1:W-:Y:S01]  /*2e70*/  @!P3 STG.E.U8 desc[UR20][R2.64], R39 ;  /* 0x000000270200b986 */ /* 0x0003e2000c101114 */
[----:B------:R-:W-:-:S02]  /*2e80*/  F2FP.SATFINITE.E4M3.F32.PACK_AB_MERGE_C R37, RZ, R37, RZ ;  /* 0x00000025ff25723e */ /* 0x000fc400048070ff */
[----:B------:R-:W-:Y:S02]  /*2e90*/  F2FP.SATFINITE.E4M3.F32.PACK_AB_MERGE_C R19, RZ, R34, RZ ;  /* 0x00000022ff13723e */ /* 0x000fe400048070ff */
[----:B------:R-:W-:Y:S02]  /*2ea0*/  F2FP.SATFINITE.E4M3.F32.PACK_AB_MERGE_C R35, RZ, R35, RZ ;  /* 0x00000023ff23723e */ /* 0x000fe400048070ff */
[----:B------:R-:W-:Y:S02]  /*2eb0*/  F2FP.SATFINITE.E4M3.F32.PACK_AB_MERGE_C R21, RZ, R32, RZ ;  /* 0x00000020ff15723e */ /* 0x000fe400048070ff */
[----:B0-----:R-:W-:-:S05]  /*2ec0*/  F2FP.SATFINITE.E4M3.F32.PACK_AB_MERGE_C R17, RZ, R36, RZ ;  /* 0x00000024ff11723e */ /* 0x001fca00048070ff */
[----:B------:R1:W-:Y:S04]  /*2ed0*/  @!P5 STG.E.U8 desc[UR20][R2.64+0x1], R17 ;  /* 0x000001110200d986 */ /* 0x0003e8000c101114 */
[----:B------:R1:W-:Y:S04]  /*2ee0*/  @!P4 STG.E.U8 desc[UR20][R24.64+0x8], R37 ;  /* 0x000008251800c986 */ /* 0x0003e8000c101114 */
[----:B------:R1:W-:Y:S04]  /*2ef0*/  @!P1 STG.E.U8 desc[UR20][R24.64+0x9], R19 ;  /* 0x0000091318009986 */ /* 0x0003e8000c101114 */
[----:B------:R1:W-:Y:S04]  /*2f00*/  @!P6 STG.E.U8 desc[UR20][R2.64+0x8], R35 ;  /* 0x000008230200e986 */ /* 0x0003e8000c101114 */
[----:B------:R1:W-:Y:S02]  /*2f10*/  @!P0 STG.E.U8 desc[UR20][R2.64+0x9], R21 ;  /* 0x0000091502008986 */ /* 0x0003e4000c101114 */
.L_x_50:
[----:B------:R-:W-:Y:S05]  /*2f20*/  BSYNC B0 ;  /* 0x0000000000007941 */ /* 0x000fea0003800000 */
.L_x_32:
[----:B------:R-:W-:Y:S01]  /*2f30*/  IADD3 R8, P0, R8, UR18, RZ ;  /* 0x0000001208087c10 */ /* 0x000fe2000ff1e0ff */
[----:B------:R-:W-:Y:S01]  /*2f40*/  ULDC.64 UR6, c[0x0][0x650] ;  /* 0x0001940000067ab9 */ /* 0x000fe20000000a00 */
[----:B01----:R-:W-:Y:S01]  /*2f50*/  PRMT R2, RZ, 0x7610, R2 ;  /* 0x00007610ff027816 */ /* 0x003fe20000000002 */
[----:B------:R-:W-:Y:S01]  /*2f60*/  IMAD.MOV.U32 R18, RZ, RZ, -0x1 ;  /* 0xffffffffff127424 */ /* 0x000fe200078e00ff */
[----:B------:R-:W-:Y:S01]  /*2f70*/  IADD3.X R9, R9, UR13, RZ, P0, !PT ;  /* 0x0000000d09097c10 */ /* 0x000fe200087fe4ff */
[----:B------:R-:W-:Y:S01]  /*2f80*/  IMAD.MOV.U32 R33, RZ, RZ, -0x1 ;  /* 0xffffffffff217424 */ /* 0x000fe200078e00ff */
[----:B------:R-:W-:-:S04]  /*2f90*/  ISETP.GE.U32.AND P0, PT, R8, UR6, PT ;  /* 0x0000000608007c0c */ /* 0x000fc8000bf06070 */
[----:B------:R-:W-:-:S13]  /*2fa0*/  ISETP.GE.U32.AND.EX P0, PT, R9, UR7, PT, P0 ;  /* 0x0000000709007c0c */ /* 0x000fda000bf06100 */
[----:B------:R-:W-:Y:S05]  /*2fb0*/  @P0 BRA `(.L_x_51) ;  /* 0x0000000400480947 */ /* 0x000fea0003800000 */
[----:B------:R-:W0:Y:S01]  /*2fc0*/  LDC.64 R22, c[0x0][0x628] ;  /* 0x00018a00ff167b82 */ /* 0x000e220000000a00 */
[----:B------:R-:W1:Y:S01]  /*2fd0*/  S2R R28, SR_CTAID.X ;  /* 0x00000000001c7919 */ /* 0x000e620000002500 */
[----:B--234-:R-:W-:Y:S02]  /*2fe0*/  IMAD.MOV.U32 R20, RZ, RZ, R8 ;  /* 0x000000ffff147224 */ /* 0x01cfe400078e0008 */
[----:B------:R-:W-:Y:S01]  /*2ff0*/  IMAD.MOV.U32 R21, RZ, RZ, R9 ;  /* 0x000000ffff157224 */ /* 0x000fe200078e0009 */
[----:B------:R-:W2:Y:S03]  /*3000*/  S2R R29, SR_CTAID.Y ;  /* 0x00000000001d7919 */ /* 0x000ea60000002600 */
[----:B------:R-:W3:Y:S08]  /*3010*/  LDC R24, c[0x0][0x630] ;  /* 0x00018c00ff187b82 */ /* 0x000ef00000000800 */
[----:B------:R-:W4:Y:S01]  /*3020*/  LDC.64 R26, c[0x0][0x620] ;  /* 0x00018800ff1a7b82 */ /* 0x000f220000000a00 */
[----:B0-----:R-:W-:-:S04]  /*3030*/  ISETP.NE.U32.AND P0, PT, R22, RZ, PT ;  /* 0x000000ff1600720c */ /* 0x001fc80003f05070 */
[----:B------:R-:W-:-:S13]  /*3040*/  ISETP.NE.AND.EX P0, PT, R23, RZ, PT, P0 ;  /* 0x000000ff1700720c */ /* 0x000fda0003f05300 */
[----:B-1234-:R-:W-:Y:S05]  /*3050*/  @!P0 BRA `(.L_x_52) ;  /* 0x0000000000288947 */ /* 0x01efea0003800000 */
[----:B------:R-:W0:Y:S02]  /*3060*/  LDC R3, c[0x0][0x634] ;  /* 0x00018d00ff037b82 */ /* 0x000e240000000800 */
[----:B0----5:R-:W-:-:S05]  /*3070*/  IADD3 R17, P0, R8, R3, RZ ;  /* 0x0000000308117210 */ /* 0x021fca0007f1e0ff */
        /* <DEDUP_REMOVED lines=8> */
.L_x_52:
[-CC-:B------:R-:W-:Y:S01]  /*3100*/  SHF.R.U64 R33, R20, R24.reuse, R21.reuse ;  /* 0x0000001814217219 */ /* 0x180fe20000001215 */
[----:B------:R-:W0:Y:S01]  /*3110*/  LDC.64 R34, c[0x0][0x640] ;  /* 0x00019000ff227b82 */ /* 0x000e220000000a00 */
[----:B------:R-:W-:Y:S01]  /*3120*/  SHF.R.U32.HI R2, RZ, R24, R21 ;  /* 0x00000018ff027219 */ /* 0x000fe20000011615 */
[----:B------:R-:W-:Y:S01]  /*3130*/  ULDC UR6, c[0x0][0x150] ;  /* 0x0000540000067ab9 */ /* 0x000fe20000000800 */
[----:B-----5:R-:W-:Y:S02]  /*3140*/  IADD3 R17, P0, RZ, -R33, RZ ;  /* 0x80000021ff117210 */ /* 0x020fe40007f1e0ff */
[----:B------:R-:W-:-:S03]  /*3150*/  I2FP.F32.U32 R19, R28 ;  /* 0x0000001c00137245 */ /* 0x000fc60000201000 */
[----:B------:R-:W-:Y:S01]  /*3160*/  IMAD.X R3, RZ, RZ, ~R2, P0 ;  /* 0x000000ffff037224 */ /* 0x000fe200000e0e02 */
[----:B------:R-:W1:Y:S01]  /*3170*/  LDC R20, c[0x0][0x618] ;  /* 0x00018600ff147b82 */ /* 0x000e620000000800 */
[----:B------:R-:W-:Y:S01]  /*3180*/  FMUL R19, R19, UR6 ;  /* 0x0000000613137c20 */ /* 0x000fe20008400000 */
[----:B------:R-:W-:Y:S01]  /*3190*/  ULDC UR6, c[0x0][0x154] ;  /* 0x0000550000067ab9 */ /* 0x000fe20000000800 */
[-C--:B------:R-:W-:Y:S02]  /*31a0*/  IMAD R18, R3, R26.reuse, RZ ;  /* 0x0000001a03127224 */ /* 0x080fe400078e02ff */
[C---:B------:R-:W-:Y:S02]  /*31b0*/  IMAD.WIDE.U32 R2, R17.reuse, R26, R8 ;  /* 0x0000001a11027225 */ /* 0x040fe400078e0008 */
[----:B------:R-:W2:Y:S01]  /*31c0*/  F2I.U32.TRUNC.NTZ R19, R19 ;  /* 0x0000001300137305 */ /* 0x000ea2000020f000 */
[----:B------:R-:W3:Y:S01]  /*31d0*/  LDC R23, c[0x0][0x608] ;  /* 0x00018200ff177b82 */ /* 0x000ee20000000800 */
[----:B------:R-:W-:-:S04]  /*31e0*/  IMAD R17, R17, R27, R18 ;  /* 0x0000001b11117224 */ /* 0x000fc800078e0212 */
[----:B------:R-:W-:Y:S01]  /*31f0*/  IMAD.IADD R3, R3, 0x1, R17 ;  /* 0x0000000103037824 */ /* 0x000fe200078e0211 */
[----:B------:R-:W-:Y:S02]  /*3200*/  I2FP.F32.U32 R17, R29 ;  /* 0x0000001d00117245 */ /* 0x000fe40000201000 */
[----:B------:R-:W4:Y:S01]  /*3210*/  LDC R18, c[0x0][0x658] ;  /* 0x00019600ff127b82 */ /* 0x000f220000000800 */
[----:B0-----:R-:W-:Y:S02]  /*3220*/  ISETP.NE.U32.AND P0, PT, R34, RZ, PT ;  /* 0x000000ff2200720c */ /* 0x001fe40003f05070 */
[----:B------:R-:W-:Y:S02]  /*3230*/  FMUL R17, R17, UR6 ;  /* 0x0000000611117c20 */ /* 0x000fe40008400000 */
[----:B------:R-:W-:Y:S01]  /*3240*/  ISETP.NE.AND.EX P0, PT, R35, RZ, PT, P0 ;  /* 0x000000ff2300720c */ /* 0x000fe20003f05300 */
[----:B--2---:R-:W-:Y:S01]  /*3250*/  IMAD.MOV R19, RZ, RZ, -R19 ;  /* 0x000000ffff137224 */ /* 0x004fe200078e0a13 */
[----:B------:R0:W2:Y:S01]  /*3260*/  F2I.U32.TRUNC.NTZ R26, R17 ;  /* 0x00000011001a7305 */ /* 0x0000a2000020f000 */
[----:B------:R-:W0:Y:S01]  /*3270*/  LDC R21, c[0x0][0x144] ;  /* 0x00005100ff157b82 */ /* 0x000e220000000800 */
[----:B-1----:R-:W-:-:S02]  /*3280*/  SHF.R.U64 R25, R2, R20, R3 ;  /* 0x0000001402197219 */ /* 0x002fc40000001203 */
[----:B------:R-:W-:-:S05]  /*3290*/  SHF.R.U32.HI R2, RZ, R20, R3 ;  /* 0x00000014ff027219 */ /* 0x000fca0000011603 */
[----:B------:R-:W1:Y:S01]  /*32a0*/  LDC R30, c[0x0][0x148] ;  /* 0x00005200ff1e7b82 */ /* 0x000e620000000800 */
[-CC-:B---3--:R-:W-:Y:S02]  /*32b0*/  SHF.R.U64 R22, R25, R23.reuse, R2.reuse ;  /* 0x0000001719167219 */ /* 0x188fe40000001202 */
[----:B------:R-:W-:-:S05]  /*32c0*/  SHF.R.U32.HI R3, RZ, R23, R2 ;  /* 0x00000017ff037219 */ /* 0x000fca0000011602 */
[----:B------:R-:W3:Y:S01]  /*32d0*/  LDC R31, c[0x0][0x648] ;  /* 0x00019200ff1f7b82 */ /* 0x000ee20000000800 */
[-CC-:B----4-:R-:W-:Y:S02]  /*32e0*/  SHF.R.U64 R24, R22, R18.reuse, R3.reuse ;  /* 0x0000001216187219 */ /* 0x190fe40000001203 */
[----:B------:R-:W-:-:S03]  /*32f0*/  SHF.R.U32.HI R3, RZ, R18, R3 ;  /* 0x00000012ff037219 */ /* 0x000fc60000011603 */
[----:B------:R-:W-:Y:S02]  /*3300*/  IMAD.MOV.U32 R2, RZ, RZ, R24 ;  /* 0x000000ffff027224 */ /* 0x000fe400078e0018 */
[----:B------:R-:W4:Y:S01]  /*3310*/  LDC R32, c[0x0][0x638] ;  /* 0x00018e00ff207b82 */ /* 0x000f220000000800 */
[----:B0-----:R-:W-:-:S07]  /*3320*/  IMAD R27, R21, R19, R28 ;  /* 0x00000013151b7224 */ /* 0x001fce00078e021c */
[----:B------:R-:W0:Y:S08]  /*3330*/  LDC R36, c[0x0][0x610] ;  /* 0x00018400ff247b82 */ /* 0x000e300000000800 */
[----:B------:R-:W0:Y:S01]  /*3340*/  LDC R37, c[0x0][0x600] ;  /* 0x00018000ff257b82 */ /* 0x000e220000000800 */
[----:B-12---:R-:W-:Y:S05]  /*3350*/  @!P0 BRA `(.L_x_53) ;  /* 0x0000000000288947 */ /* 0x006fea0003800000 */
        /* <DEDUP_REMOVED lines=10> */
.L_x_53:
[----:B---3--:R-:W-:Y:S01]  /*3400*/  SHF.R.U64 R3, R2, R31, R3 ;  /* 0x0000001f02037219 */ /* 0x008fe20000001203 */
[----:B------:R-:W-:Y:S01]  /*3410*/  IMAD.MOV R26, RZ, RZ, -R26 ;  /* 0x000000ffff1a7224 */ /* 0x000fe200078e0a1a */
[----:B------:R-:W-:-:S03]  /*3420*/  LOP3.LUT R2, R22, R15, RZ, 0xc0, !PT ;  /* 0x0000000f16027212 */ /* 0x000fc600078ec0ff */
[----:B------:R-:W-:Y:S02]  /*3430*/  IMAD.MOV R17, RZ, RZ, -R3 ;  /* 0x000000ffff117224 */ /* 0x000fe400078e0a03 */
[----:B------:R-:W-:Y:S02]  /*3440*/  @P2 IMAD R27, R30, R26, R29 ;  /* 0x0000001a1e1b2224 */ /* 0x000fe400078e021d */
[----:B------:R-:W-:Y:S01]  /*3450*/  IMAD R26, R11, R3, R2 ;  /* 0x000000030b1a7224 */ /* 0x000fe200078e0202 */
[----:B------:R-:W-:Y:S01]  /*3460*/  LOP3.LUT R3, R25, R14, RZ, 0xc0, !PT ;  /* 0x0000000e19037212 */ /* 0x000fe200078ec0ff */
[----:B----4-:R-:W-:Y:S02]  /*3470*/  IMAD R2, R17, R32, R24 ;  /* 0x0000002011027224 */ /* 0x010fe400078e0218 */
[----:B0-----:R-:W-:Y:S02]  /*3480*/  IMAD R26, R26, R36, R27 ;  /* 0x000000241a1a7224 */ /* 0x001fe400078e021b */
[----:B------:R-:W-:-:S02]  /*3490*/  IMAD R3, R2, R37, R3 ;  /* 0x0000002502037224 */ /* 0x000fc400078e0203 */
[----:B------:R-:W-:-:S03]  /*34a0*/  IMAD.MOV.U32 R17, RZ, RZ, 0x1 ;  /* 0x00000001ff117424 */ /* 0x000fc600078e00ff */
[----:B------:R-:W-:Y:S02]  /*34b0*/  SEL R18, R3, R26, !P2 ;  /* 0x0000001a03127207 */ /* 0x000fe40005000000 */
[----:B------:R-:W-:Y:S02]  /*34c0*/  PRMT R2, R17, 0x7610, R2 ;  /* 0x0000761011027816 */ /* 0x000fe40000000002 */
[----:B------:R-:W-:-:S07]  /*34d0*/  SEL R26, R26, R3, !P2 ;  /* 0x000000031a1a7207 */ /* 0x000fce0005000000 */
.L_x_51:
[----:B------:R-:W-:Y:S01]  /*34e0*/  LOP3.LUT P0, RZ, R2, 0xff, RZ, 0xc0, !PT ;  /* 0x000000ff02ff7812 */ /* 0x000fe2000780c0ff */
[----:B------:R-:W-:Y:S01]  /*34f0*/  UIMAD.WIDE.U32 UR6, UR5, 0x51eb851f, URZ ;  /* 0x51eb851f050678a5 */ /* 0x000fe2000f8e003f */
[----:B-----5:R-:W-:-:S03]  /*3500*/  IMAD.MOV.U32 R17, RZ, RZ, R26 ;  /* 0x000000ffff117224 */ /* 0x020fc600078e001a */
[----:B------:R-:W-:-:S04]  /*3510*/  USHF.R.U32.HI UR6, URZ, 0x4, UR7 ;  /* 0x000000043f067899 */ /* 0x000fc80008011607 */
[----:B------:R-:W-:-:S04]  /*3520*/  UIMAD UR5, UR6, -0x32, UR5 ;  /* 0xffffffce060578a4 */ /* 0x000fc8000f8e0205 */
[----:B------:R-:W-:Y:S08]  /*3530*/  @P0 BRA `(.L_x_54) ;  /* 0xffffffe000900947 */ /* 0x000ff0000383ffff */
[----:B------:R-:W-:Y:S05]  /*3540*/  EXIT ;  /* 0x000000000000794d */ /* 0x000fea0003800000 */
.L_x_4:
        /* <DEDUP_REMOVED lines=26> */
.L_x_56:
[--C-:B------:R-:W-:Y:S01]  /*36f0*/  SHF.R.U64 R16, R14, R18, R15.reuse ;  /* 0x000000120e107219 */ /* 0x100fe2000000120f */
[----:B------:R-:W0:Y:S01]  /*3700*/  LDC R22, c[0x0][0x618] ;  /* 0x00018600ff167b82 */ /* 0x000e220000000800 */
[----:B------:R-:W-:Y:S01]  /*3710*/  I2FP.F32.U32 R10, R6 ;  /* 0x00000006000a7245 */ /* 0x000fe20000201000 */
[----:B------:R-:W-:Y:S01]  /*3720*/  ULDC UR4, c[0x0][0x150] ;  /* 0x0000540000047ab9 */ /* 0x000fe20000000800 */
[----:B------:R-:W-:Y:S02]  /*3730*/  SHF.R.U32.HI R7, RZ, R18, R15 ;  /* 0x00000012ff077219 */ /* 0x000fe4000001160f */
[----:B------:R-:W-:Y:S01]  /*3740*/  IADD3 R13, P0, RZ, -R16, RZ ;  /* 0x80000010ff0d7210 */ /* 0x000fe20007f1e0ff */
[----:B------:R-:W-:Y:S01]  /*3750*/  FMUL R15, R10, UR4 ;  /* 0x000000040a0f7c20 */ /* 0x000fe20008400000 */
[----:B------:R-:W-:Y:S01]  /*3760*/  ULDC UR4, c[0x0][0x154] ;  /* 0x0000550000047ab9 */ /* 0x000fe20000000800 */
[----:B------:R-:W1:Y:S02]  /*3770*/  LDC.64 R24, c[0x0][0x640] ;  /* 0x00019000ff187b82 */ /* 0x000e640000000a00 */
[----:B------:R-:W-:-:S02]  /*3780*/  IMAD.X R7, RZ, RZ, ~R7, P0 ;  /* 0x000000ffff077224 */ /* 0x000fc400000e0e07 */
[----:B------:R-:W2:Y:S01]  /*3790*/  F2I.U32.TRUNC.NTZ R15, R15 ;  /* 0x0000000f000f7305 */ /* 0x000ea2000020f000 */
[----:B------:R-:W-:-:S03]  /*37a0*/  IMAD.WIDE.U32 R10, R13, R20, R8 ;  /* 0x000000140d0a7225 */ /* 0x000fc600078e0008 */
[----:B------:R-:W3:Y:S01]  /*37b0*/  LDC R17, c[0x0][0x144] ;  /* 0x00005100ff117b82 */ /* 0x000ee20000000800 */
[----:B------:R-:W-:-:S04]  /*37c0*/  IMAD R12, R7, R20, RZ ;  /* 0x00000014070c7224 */ /* 0x000fc800078e02ff */
[----:B------:R-:W-:Y:S02]  /*37d0*/  IMAD R7, R13, R21, R12 ;  /* 0x000000150d077224 */ /* 0x000fe400078e020c */
[----:B------:R-:W-:Y:S01]  /*37e0*/  IMAD.MOV.U32 R12, RZ, RZ, -0x1 ;  /* 0xffffffffff0c7424 */ /* 0x000fe200078e00ff */
[----:B------:R-:W4:Y:S01]  /*37f0*/  LDC R18, c[0x0][0x608] ;  /* 0x00018200ff127b82 */ /* 0x000f220000000800 */
[----:B------:R-:W-:Y:S01]  /*3800*/  IMAD.IADD R7, R11, 0x1, R7 ;  /* 0x000000010b077824 */ /* 0x000fe200078e0207 */
[----:B------:R-:W-:-:S04]  /*3810*/  I2FP.F32.U32 R11, R5 ;  /* 0x00000005000b7245 */ /* 0x000fc80000201000 */
[-C--:B0-----:R-:W-:Y:S01]  /*3820*/  SHF.R.U64 R14, R10, R22.reuse, R7 ;  /* 0x000000160a0e7219 */ /* 0x081fe20000001207 */
[----:B--2---:R-:W-:Y:S01]  /*3830*/  IMAD.MOV R10, RZ, RZ, -R15 ;  /* 0x000000ffff0a7224 */ /* 0x004fe200078e0a0f */
[----:B------:R-:W0:Y:S01]  /*3840*/  LDC R13, c[0x0][0x658] ;  /* 0x00019600ff0d7b82 */ /* 0x000e220000000800 */
[----:B-1----:R-:W-:Y:S01]  /*3850*/  ISETP.NE.U32.AND P0, PT, R24, RZ, PT ;  /* 0x000000ff1800720c */ /* 0x002fe20003f05070 */
[----:B------:R-:W-:Y:S01]  /*3860*/  FMUL R11, R11, UR4 ;  /* 0x000000040b0b7c20 */ /* 0x000fe20008400000 */
[----:B------:R-:W-:Y:S02]  /*3870*/  SHF.R.U32.HI R7, RZ, R22, R7 ;  /* 0x00000016ff077219 */ /* 0x000fe40000011607 */
[----:B------:R-:W-:-:S03]  /*3880*/  ISETP.NE.AND.EX P0, PT, R25, RZ, PT, P0 ;  /* 0x000000ff1900720c */ /* 0x000fc60003f05300 */
[----:B------:R-:W1:Y:S01]  /*3890*/  LDC R20, c[0x0][0x148] ;  /* 0x00005200ff147b82 */ /* 0x000e620000000800 */
[----:B---3--:R-:W-:Y:S02]  /*38a0*/  IMAD R23, R17, R10, R6 ;  /* 0x0000000a11177224 */ /* 0x008fe400078e0206 */
[----:B------:R-:W-:-:S05]  /*38b0*/  IMAD.MOV.U32 R10, RZ, RZ, 0x1 ;  /* 0x00000001ff0a7424 */ /* 0x000fca00078e00ff */
[----:B------:R-:W2:Y:S01]  /*38c0*/  LDC R21, c[0x0][0x600] ;  /* 0x00018000ff157b82 */ /* 0x000ea20000000800 */
[-CC-:B----4-:R-:W-:Y:S02]  /*38d0*/  SHF.R.U64 R17, R14, R18.reuse, R7.reuse ;  /* 0x000000120e117219 */ /* 0x190fe40000001207 */
[----:B------:R-:W-:Y:S02]  /*38e0*/  SHF.R.U32.HI R6, RZ, R18, R7 ;  /* 0x00000012ff067219 */ /* 0x000fe40000011607 */
[----:B------:R3:W4:Y:S03]  /*38f0*/  F2I.U32.TRUNC.NTZ R18, R11 ;  /* 0x0000000b00127305 */ /* 0x000726000020f000 */
[----:B------:R-:W1:Y:S01]  /*3900*/  LDC R26, c[0x0][0x648] ;  /* 0x00019200ff1a7b82 */ /* 0x000e620000000800 */
[-C--:B0-----:R-:W-:Y:S02]  /*3910*/  SHF.R.U64 R19, R17, R13.reuse, R6 ;  /* 0x0000000d11137219 */ /* 0x081fe40000001206 */
[----:B------:R-:W-:-:S02]  /*3920*/  SHF.L.U32 R12, R12, R13, RZ ;  /* 0x0000000d0c0c7219 */ /* 0x000fc400000006ff */
[-C--:B------:R-:W-:Y:S01]  /*3930*/  SHF.R.U32.HI R7, RZ, R13.reuse, R6 ;  /* 0x0000000dff077219 */ /* 0x080fe20000011606 */
[----:B------:R-:W-:Y:S01]  /*3940*/  IMAD.MOV.U32 R6, RZ, RZ, R19 ;  /* 0x000000ffff067224 */ /* 0x000fe200078e0013 */
[----:B------:R-:W-:Y:S01]  /*3950*/  SHF.L.U32 R22, R10, R13, RZ ;  /* 0x0000000d0a167219 */ /* 0x000fe200000006ff */
[----:B------:R-:W0:Y:S01]  /*3960*/  LDC R27, c[0x0][0x638] ;  /* 0x00018e00ff1b7b82 */ /* 0x000e220000000800 */
[----:B------:R-:W-:-:S07]  /*3970*/  LOP3.LUT R28, RZ, R12, RZ, 0x33, !PT ;  /* 0x0000000cff1c7212 */ /* 0x000fce00078e33ff */
[----:B------:R-:W0:Y:S01]  /*3980*/  LDC R29, c[0x0][0x610] ;  /* 0x00018400ff1d7b82 */ /* 0x000e220000000800 */
[----:B---34-:R-:W-:Y:S05]  /*3990*/  @!P0 BRA `(.L_x_57) ;  /* 0x0000000000288947 */ /* 0x018fea0003800000 */
[----:B------:R-:W3:Y:S02]  /*39a0*/  LDC R6, c[0x0][0x64c] ;  /* 0x00019300ff067b82 */ /* 0x000ee40000000800 */
[----:B---3--:R-:W-:-:S05]  /*39b0*/  IADD3 R13, P0, R19, R6, RZ ;  /* 0x00000006130d7210 */ /* 0x008fca0007f1e0ff */
        /* <DEDUP_REMOVED lines=8> */
.L_x_57:
[----:B-1----:R-:W-:Y:S01]  /*3a40*/  SHF.R.U64 R7, R6, R26, R7 ;  /* 0x0000001a06077219 */ /* 0x002fe20000001207 */
        /* <DEDUP_REMOVED lines=10> */
[----:B------:R-:W-:Y:S02]  /*3af0*/  IMAD.MOV.U32 R10, RZ, RZ, 0x1 ;  /* 0x00000001ff0a7424 */ /* 0x000fe400078e00ff */
[----:B------:R-:W-:Y:S01]  /*3b00*/  IMAD.MOV.U32 R13, RZ, RZ, R16 ;  /* 0x000000ffff0d7224 */ /* 0x000fe200078e0010 */
[----:B------:R-:W-:Y:S02]  /*3b10*/  SEL R18, R6, R17, !P2 ;  /* 0x0000001106127207 */ /* 0x000fe40005000000 */
[----:B------:R-:W-:-:S07]  /*3b20*/  SEL R17, R17, R6, !P2 ;  /* 0x0000000611117207 */ /* 0x000fce0005000000 */
.L_x_55:
[----:B------:R-:W-:-:S08]  /*3b30*/  NOP ;  /* 0x0000000000007918 */ /* 0x000fd00000000000 */
[----:B------:R-:W0:-:S00]  /*3b40*/  USETMAXREG.DEALLOC.CTAPOOL 0x28 ;  /* 0x00000028000079c8 */ /* 0x000e0000080e0500 */
[----:B0-----:R-:W-:-:S13]  /*3b50*/  ISETP.NE.AND P0, PT, R4, RZ, PT ;  /* 0x000000ff0400720c */ /* 0x001fda0003f05270 */
[----:B------:R-:W-:Y:S05]  /*3b60*/  @P0 EXIT ;  /* 0x000000000000094d */ /* 0x000fea0003800000 */
[----:B------:R-:W-:Y:S01]  /*3b70*/  LOP3.LUT P0, RZ, R10, 0xff, RZ, 0xc0, !PT ;  /* 0x000000ff0aff7812 */ /* 0x000fe2000780c0ff */
[----:B------:R-:W-:Y:S02]  /*3b80*/  IMAD.MOV.U32 R10, RZ, RZ, 0x1 ;  /* 0x00000001ff0a7424 */ /* 0x000fe400078e00ff */
[----:B------:R-:W-:-:S10]  /*3b90*/  IMAD.MOV.U32 R11, RZ, RZ, RZ ;  /* 0x000000ffff0b7224 */ /* 0x000fd400078e00ff */
[----:B------:R-:W-:Y:S05]  /*3ba0*/  @!P0 BRA `(.L_x_58) ;  /* 0x0000000c001c8947 */ /* 0x000fea0003800000 */
[----:B------:R-:W0:Y:S01]  /*3bb0*/  LDC R4, c[0x0][0x28c] ;  /* 0x0000a300ff047b82 */ /* 0x000e220000000800 */
[----:B------:R-:W-:Y:S01]  /*3bc0*/  LOP3.LUT P0, RZ, R2, 0x1f, RZ, 0xc0, !PT ;  /* 0x0000001f02ff7812 */ /* 0x000fe2000780c0ff */
[----:B------:R-:W-:Y:S01]  /*3bd0*/  ULDC UR5, c[0x0][0x658] ;  /* 0x0001960000057ab9 */ /* 0x000fe20000000800 */
[----:B------:R-:W-:Y:S01]  /*3be0*/  UMOV UR6, 0xffffffff ;  /* 0xffffffff00067882 */ /* 0x000fe20000000000 */
[----:B------:R-:W-:Y:S01]  /*3bf0*/  BSSY B0, `(.L_x_58) ;  /* 0x00000c2000007945 */ /* 0x000fe20003800000 */
[----:B------:R-:W-:Y:S01]  /*3c00*/  USHF.L.U32 UR6, UR6, UR5, URZ ;  /* 0x0000000506067299 */ /* 0x000fe2000800063f */
[C---:B------:R-:W-:Y:S01]  /*3c10*/  ISETP.NE.AND P3, PT, R3.reuse, RZ, PT ;  /* 0x000000ff0300720c */ /* 0x040fe20003f65270 */
[----:B------:R-:W-:Y:S01]  /*3c20*/  IMAD.MOV.U32 R15, RZ, RZ, 0x1 ;  /* 0x00000001ff0f7424 */ /* 0x000fe200078e00ff */
[----:B------:R-:W-:Y:S01]  /*3c30*/  ISETP.NE.OR P0, PT, R3, RZ, !P0 ;  /* 0x000000ff0300720c */ /* 0x000fe20004705670 */
[----:B------:R-:W-:Y:S01]  /*3c40*/  IMAD.MOV.U32 R10, RZ, RZ, 0x1 ;  /* 0x00000001ff0a7424 */ /* 0x000fe200078e00ff */
[----:B------:R-:W-:Y:S01]  /*3c50*/  LOP3.LUT R16, R0, 0x2, RZ, 0xfc, !PT ;  /* 0x0000000200107812 */ /* 0x000fe200078efcff */
[----:B------:R-:W-:Y:S01]  /*3c60*/  IMAD.MOV.U32 R11, RZ, RZ, RZ ;  /* 0x000000ffff0b7224 */ /* 0x000fe200078e00ff */
[----:B------:R-:W-:Y:S01]  /*3c70*/  ULDC UR4, c[0x0][0x600] ;  /* 0x0001800000047ab9 */ /* 0x000fe20000000800 */
[----:B------:R-:W-:Y:S01]  /*3c80*/  UMOV UR7, 0x1 ;  /* 0x0000000100077882 */ /* 0x000fe20000000000 */
[----:B------:R-:W-:-:S02]  /*3c90*/  UIADD3 UR16, UR4, -0x1, URZ ;  /* 0xffffffff04107890 */ /* 0x000fc4000fffe03f */
[----:B------:R-:W-:Y:S02]  /*3ca0*/  USHF.L.U32 UR20, UR7, UR5, URZ ;  /* 0x0000000507147299 */ /* 0x000fe4000800063f */
[----:B------:R-:W-:Y:S01]  /*3cb0*/  ULOP3.LUT UR17, URZ, UR6, URZ, 0x33, !UPT ;  /* 0x000000063f117292 */ /* 0x000fe2000f8e333f */
[----:B------:R-:W-:Y:S01]  /*3cc0*/  ULDC.64 UR22, c[0x0][0x198] ;  /* 0x0000660000167ab9 */ /* 0x000fe20000000a00 */
[----:B0-----:R-:W-:-:S05]  /*3cd0*/  VIADD R4, R4, 0x1f ;  /* 0x0000001f04047836 */ /* 0x001fca0000000000 */
[----:B------:R-:W-:-:S04]  /*3ce0*/  SHF.R.S32.HI R5, RZ, 0x1f, R4 ;  /* 0x0000001fff057819 */ /* 0x000fc80000011404 */
[----:B------:R-:W-:-:S04]  /*3cf0*/  LEA.HI R5, R5, R4, RZ, 0x5 ;  /* 0x0000000405057211 */ /* 0x000fc800078f28ff */
[----:B------:R-:W-:-:S05]  /*3d00*/  SHF.R.S32.HI R14, RZ, 0x5, R5 ;  /* 0x00000005ff0e7819 */ /* 0x000fca0000011405 */
[----:B------:R-:W-:-:S07]  /*3d10*/  VIADD R12, R14, 0x1 ;  /* 0x000000010e0c7836 */ /* 0x000fce0000000000 */
.L_x_70:
[----:B------:R-:W-:-:S03]  /*3d20*/  UMOV UR4, 0xffffffff ;  /* 0xffffffff00047882 */ /* 0x000fc60000000000 */
[----:B------:R-:W-:Y:S05]  /*3d30*/  BRA.DIV UR4, `(.L_x_59) ;  /* 0x0000002a04207947 */ /* 0x000fea000b800000 */
[----:B------:R-:W-:-:S13]  /*3d40*/  ELECT P1, URZ, PT ;  /* 0x00000000003f782f */ /* 0x000fda0003820000 */
.L_x_127:
[----:B------:R-:W0:Y:S01]  /*3d50*/  LDC R2, c[0x0][0x28c] ;  /* 0x0000a300ff027b82 */ /* 0x000e220000000800 */
[----:B------:R-:W-:Y:S01]  /*3d60*/  BSSY B1, `(.L_x_60) ;  /* 0x0000037000017945 */ /* 0x000fe20003800000 */
[----:B0-----:R-:W-:-:S13]  /*3d70*/  ISETP.LT.OR P1, PT, R2, 0x1, !P1 ;  /* 0x000000010200780c */ /* 0x001fda0004f21670 */
[----:B------:R-:W-:Y:S05]  /*3d80*/  @P1 BRA `(.L_x_61) ;  /* 0x0000000000d01947 */ /* 0x000fea0003800000 */
[----:B------:R-:W-:Y:S02]  /*3d90*/  IMAD.SHL.U32 R18, R18, 0x10, RZ ;  /* 0x0000001012127824 */ /* 0x000fe400078e00ff */
[----:B------:R-:W-:Y:S02]  /*3da0*/  IMAD.SHL.U32 R17, R17, 0x80, RZ ;  /* 0x0000008011117824 */ /* 0x000fe400078e00ff */
[----:B------:R-:W-:Y:S02]  /*3db0*/  IMAD.MOV.U32 R19, RZ, RZ, RZ ;  /* 0x000000ffff137224 */ /* 0x000fe400078e00ff */
[----:B------:R-:W-:Y:S02]  /*3dc0*/  IMAD.MOV.U32 R2, RZ, RZ, R12 ;  /* 0x000000ffff027224 */ /* 0x000fe400078e000c */
[----:B------:R-:W-:Y:S02]  /*3dd0*/  IMAD.MOV.U32 R3, RZ, RZ, R10 ;  /* 0x000000ffff037224 */ /* 0x000fe400078e000a */
[----:B------:R-:W-:-:S07]  /*3de0*/  IMAD.MOV.U32 R4, RZ, RZ, R11 ;  /* 0x000000ffff047224 */ /* 0x000fce00078e000b */
.L_x_65:
[----:B------:R-:W0:Y:S01]  /*3df0*/  S2R R6, SR_CgaCtaId ;  /* 0x0000000000067919 */ /* 0x000e220000008800 */
[----:B------:R-:W-:-:S04]  /*3e00*/  MOV R5, 0x400 ;  /* 0x0000040000057802 */ /* 0x000fc80000000f00 */
[----:B0-----:R-:W-:Y:S02]  /*3e10*/  LEA R7, R6, R5, 0x18 ;  /* 0x0000000506077211 */ /* 0x001fe400078ec0ff */
[----:B------:R-:W-:Y:S01]  /*3e20*/  SHF.L.U32 R5, R3, 0x1f, RZ ;  /* 0x0000001f03057819 */ /* 0x000fe200000006ff */
[----:B------:R-:W0:Y:S02]  /*3e30*/  @!P3 LDC R6, c[0x0][0x500] ;  /* 0x00014000ff06bb82 */ /* 0x000e240000000800 */
[----:B------:R-:W-:-:S04]  /*3e40*/  IMAD R20, R4, 0x8, R7 ;  /* 0x0000000804147824 */ /* 0x000fc800078e0207 */
[----:B------:R-:W1:Y:S02]  /*3e50*/  SYNCS.PHASECHK.TRANS64.TRYWAIT P1, [R20+URZ+0x190], R5 ;  /* 0x00019005140075a7 */ /* 0x000e64000802017f */
[----:B-1----:R-:W-:Y:S05]  /*3e60*/  @!P1 BRA `(.L_x_62) ;  /* 0x0000002400f49947 */ /* 0x002fea0003800000 */
.L_x_128:
[----:B-1----:R-:W-:Y:S01]  /*3e70*/  PRMT R5, R16, 0x9910, RZ ;  /* 0x0000991010057816 */ /* 0x002fe200000000ff */
[----:B0-----:R0:W-:Y:S03]  /*3e80*/  @!P3 SYNCS.ARRIVE.TRANS64 RZ, [R20+URZ], R6 ;  /* 0x0000000614ffb9a7 */ /* 0x0011e6000800003f */
[----:B------:R-:W-:-:S13]  /*3e90*/  ISETP.NE.AND P1, PT, R5, 0x2, PT ;  /* 0x000000020500780c */ /* 0x000fda0003f25270 */
[----:B0-----:R-:W-:Y:S05]  /*3ea0*/  @P1 BRA `(.L_x_63) ;  /* 0x0000000000041947 */ /* 0x001fea0003800000 */
[----:B------:R-:W-:Y:S01]  /*3eb0*/  BPT.TRAP 0x1 ;  /* 0x000000040000795c */ /* 0x000fe20000300000 */
.L_x_63:
[----:B------:R-:W-:Y:S05]  /*3ec0*/  @P0 BRA `(.L_x_64) ;  /* 0x0000000000040947 */ /* 0x000fea0003800000 */
[----:B------:R-:W-:Y:S01]  /*3ed0*/  BPT.TRAP 0x1 ;  /* 0x000000040000795c */ /* 0x000fe20000300000 */
.L_x_64:
[--C-:B------:R-:W-:Y:S01]  /*3ee0*/  IMAD R5, R4, 0x1000, R7.reuse ;  /* 0x0000100004057824 */ /* 0x100fe200078e0207 */
[----:B------:R-:W-:Y:S01]  /*3ef0*/  R2UR UR9, R20 ;  /* 0x00000000140972ca */ /* 0x000fe200000e0000 */
[----:B------:R-:W-:Y:S01]  /*3f00*/  IMAD R7, R4, 0x200, R7 ;  /* 0x0000020004077824 */ /* 0x000fe200078e0207 */
[----:B------:R-:W-:Y:S01]  /*3f10*/  UIADD3 UR4, UP0, UR22, 0xf0, URZ ;  /* 0x000000f016047890 */ /* 0x000fe2000ff1e03f */
[----:B------:R-:W-:Y:S01]  /*3f20*/  VIADD R2, R2, 0xffffffff ;  /* 0xffffffff02027836 */ /* 0x000fe20000000000 */
[----:B------:R-:W-:Y:S01]  /*3f30*/  R2UR UR5, R5 ;  /* 0x00000000050572ca */ /* 0x000fe200000e0000 */
[----:B------:R-:W-:Y:S01]  /*3f40*/  UIADD3 UR24, UP1, UR22, 0x1f0, URZ ;  /* 0x000001f016187890 */ /* 0x000fe2000ff3e03f */
[----:B------:R-:W-:Y:S01]  /*3f50*/  R2UR UR8, R7 ;  /* 0x00000000070872ca */ /* 0x000fe200000e0000 */
[----:B------:R-:W-:Y:S01]  /*3f60*/  VIADD R4, R4, 0x1 ;  /* 0x0000000104047836 */ /* 0x000fe20000000000 */
[----:B------:R-:W-:Y:S01]  /*3f70*/  R2UR UR11, R17 ;  /* 0x00000000110b72ca */ /* 0x000fe200000e0000 */
[----:B------:R-:W-:Y:S01]  /*3f80*/  UIADD3.X UR25, URZ, UR23, URZ, UP1, !UPT ;  /* 0x000000173f197290 */ /* 0x000fe20008ffe43f */
[----:B------:R-:W-:Y:S01]  /*3f90*/  R2UR UR10, R19 ;  /* 0x00000000130a72ca */ /* 0x000fe200000e0000 */
[----:B------:R-:W-:Y:S01]  /*3fa0*/  UMOV UR6, 0x0 ;  /* 0x0000000000067882 */ /* 0x000fe20000000000 */
[----:B------:R-:W-:Y:S01]  /*3fb0*/  R2UR UR12, R13 ;  /* 0x000000000d0c72ca */ /* 0x000fe200000e0000 */
[----:B------:R-:W-:Y:S01]  /*3fc0*/  UMOV UR7, 0x10000000 ;  /* 0x1000000000077882 */ /* 0x000fe20000000000 */
[----:B------:R-:W-:Y:S01]  /*3fd0*/  R2UR UR21, R18 ;  /* 0x00000000121572ca */ /* 0x000fe200000e0000 */
[----:B------:R-:W-:Y:S01]  /*3fe0*/  VIADD R19, R19, 0x20 ;  /* 0x0000002013137836 */ /* 0x000fe20000000000 */
[----:B------:R-:W-:Y:S01]  /*3ff0*/  ISETP.GT.AND P4, PT, R2, 0x1, PT ;  /* 0x000000010200780c */ /* 0x000fe20003f84270 */
[----:B------:R-:W-:Y:S01]  /*4000*/  UIADD3 UR14, UR5, 0x400, URZ ;  /* 0x00000400050e7890 */ /* 0x000fe2000fffe03f */
[----:B------:R-:W-:Y:S01]  /*4010*/  ISETP.NE.AND P1, PT, R4, 0x32, PT ;  /* 0x000000320400780c */ /* 0x000fe20003f25270 */
[----:B------:R-:W-:-:S02]  /*4020*/  UIADD3.X UR5, URZ, UR23, URZ, UP0, !UPT ;  /* 0x000000173f057290 */ /* 0x000fc400087fe43f */
[----:B------:R-:W-:Y:S01]  /*4030*/  UIADD3 UR15, UR8, 0x32400, URZ ;  /* 0x00032400080f7890 */ /* 0x000fe2000fffe03f */
[----:B------:R-:W-:Y:S02]  /*4040*/  SEL R6, RZ, 0x1, P1 ;  /* 0x00000001ff067807 */ /* 0x000fe40000800000 */
[----:B------:R-:W-:Y:S01]  /*4050*/  UMOV UR8, UR14 ;  /* 0x0000000e00087c82 */ /* 0x000fe20008000000 */
[----:B------:R-:W-:Y:S02]  /*4060*/  SEL R4, R4, RZ, P1 ;  /* 0x000000ff04047207 */ /* 0x000fe40000800000 */
[----:B------:R-:W-:Y:S01]  /*4070*/  LOP3.LUT R3, R3, R6, RZ, 0x3c, !PT ;  /* 0x0000000603037212 */ /* 0x000fe200078e3cff */
[----:B------:R0:W-:Y:S02]  /*4080*/  UTMALDG.3D [UR8], [UR4], desc[UR6] ;  /* 0x00000608040075b4 */ /* 0x0001e40008011000 */
[----:B0-----:R-:W-:Y:S01]  /*4090*/  UMOV UR8, UR15 ;  /* 0x0000000f00087c82 */ /* 0x001fe20008000000 */
[----:B------:R-:W-:-:S02]  /*40a0*/  UMOV UR11, UR21 ;  /* 0x00000015000b7c82 */ /* 0x000fc40008000000 */
[----:B------:R0:W-:Y:S02]  /*40b0*/  UTMALDG.3D [UR8], [UR24], desc[UR6] ;  /* 0x00000608180075b4 */ /* 0x0001e40008011000 */
[----:B0-----:R-:W-:Y:S05]  /*40c0*/  @P4 BRA `(.L_x_65) ;  /* 0xfffffffc00484947 */ /* 0x001fea000383ffff */
.L_x_61:
[----:B------:R-:W-:Y:S05]  /*40d0*/  BSYNC B1 ;  /* 0x0000000000017941 */ /* 0x000fea0003800000 */
.L_x_60:
[----:B------:R-:W-:Y:S01]  /*40e0*/  LOP3.LUT P4, RZ, R15, 0xff, RZ, 0xc0, !PT ;  /* 0x000000ff0fff7812 */ /* 0x000fe2000788c0ff */
[----:B------:R-:W-:Y:S01]  /*40f0*/  IMAD.IADD R4, R14, 0x1, R11 ;  /* 0x000000010e047824 */ /* 0x000fe200078e020b */
[----:B------:R-:W-:Y:S01]  /*4100*/  IADD3 R8, P5, R8, UR18, RZ ;  /* 0x0000001208087c10 */ /* 0x000fe2000ffbe0ff */
[----:B------:R-:W-:Y:S01]  /*4110*/  ULDC.64 UR4, c[0x0][0x650] ;  /* 0x0001940000047ab9 */ /* 0x000fe20000000a00 */
[----:B------:R-:W-:Y:S01]  /*4120*/  BSSY B1, `(.L_x_66) ;  /* 0x000006c000017945 */ /* 0x000fe20003800000 */
[----:B------:R-:W-:Y:S01]  /*4130*/  IMAD.MOV.U32 R17, RZ, RZ, -0x1 ;  /* 0xffffffffff117424 */ /* 0x000fe200078e00ff */
[----:B------:R-:W-:Y:S01]  /*4140*/  ISETP.GT.U32.AND P1, PT, R4, 0x31, PT ;  /* 0x000000310400780c */ /* 0x000fe20003f24070 */
[----:B------:R-:W-:Y:S01]  /*4150*/  IMAD.MOV.U32 R18, RZ, RZ, -0x1 ;  /* 0xffffffffff127424 */ /* 0x000fe200078e00ff */
[----:B------:R-:W-:Y:S01]  /*4160*/  IADD3.X R9, R9, UR13, RZ, P5, !PT ;  /* 0x0000000d09097c10 */ /* 0x000fe2000affe4ff */
[----:B------:R-:W-:Y:S01]  /*4170*/  IMAD.MOV.U32 R13, RZ, RZ, -0x1 ;  /* 0xffffffffff0d7424 */ /* 0x000fe200078e00ff */
[----:B------:R-:W-:-:S02]  /*4180*/  ISETP.LT.U32.AND P1, PT, R14, 0x32, P1 ;  /* 0x000000320e00780c */ /* 0x000fc40000f21070 */
[----:B------:R-:W-:Y:S01]  /*4190*/  PRMT R15, RZ, 0x7610, R15 ;  /* 0x00007610ff0f7816 */ /* 0x000fe2000000000f */
[----:B------:R-:W0:Y:S01]  /*41a0*/  @P4 S2R R3, SR_CgaCtaId ;  /* 0x0000000000034919 */ /* 0x000e220000008800 */
[----:B------:R-:W-:-:S04]  /*41b0*/  @P4 MOV R2, 0x400 ;  /* 0x0000040000024802 */ /* 0x000fc80000000f00 */
[----:B0-----:R-:W-:Y:S01]  /*41c0*/  @P4 LEA R5, R3, R2, 0x18 ;  /* 0x0000000203054211 */ /* 0x001fe200078ec0ff */
[----:B------:R-:W-:-:S03]  /*41d0*/  IMAD.WIDE.U32 R2, R4, 0x51eb851f, RZ ;  /* 0x51eb851f04027825 */ /* 0x000fc600078e00ff */
[----:B------:R0:W-:Y:S01]  /*41e0*/  @P4 SYNCS.ARRIVE.TRANS64.A1T0 RZ, [R5+URZ+0x338], RZ ;  /* 0x000338ff05ff49a7 */ /* 0x0001e2000810003f */
[----:B------:R-:W-:Y:S02]  /*41f0*/  ISETP.GE.U32.AND P4, PT, R14, 0x32, PT ;  /* 0x000000320e00780c */ /* 0x000fe40003f86070 */
[----:B------:R-:W-:Y:S02]  /*4200*/  PRMT R2, RZ, 0x7610, R2 ;  /* 0x00007610ff027816 */ /* 0x000fe40000000002 */
[----:B0-----:R-:W-:Y:S02]  /*4210*/  SHF.R.U32.HI R5, RZ, 0x4, R3 ;  /* 0x00000004ff057819 */ /* 0x001fe40000011603 */
[----:B------:R-:W-:Y:S02]  /*4220*/  SEL R3, RZ, 0x1, !P1 ;  /* 0x00000001ff037807 */ /* 0x000fe40004800000 */
[----:B------:R-:W-:Y:S01]  /*4230*/  ISETP.GE.U32.AND P1, PT, R8, UR4, PT ;  /* 0x0000000408007c0c */ /* 0x000fe2000bf26070 */
[----:B------:R-:W-:Y:S01]  /*4240*/  IMAD R11, R5, -0x32, R4 ;  /* 0xffffffce050b7824 */ /* 0x000fe200078e0204 */
[----:B------:R-:W-:-:S02]  /*4250*/  LOP3.LUT R10, R10, R3, RZ, 0x3c, !PT ;  /* 0x000000030a0a7212 */ /* 0x000fc400078e3cff */
[----:B------:R-:W-:Y:S02]  /*4260*/  ISETP.GE.U32.AND.EX P1, PT, R9, UR5, PT, P1 ;  /* 0x0000000509007c0c */ /* 0x000fe4000bf26110 */
[----:B------:R-:W-:-:S11]  /*4270*/  @P4 LOP3.LUT R10, R10, 0x1, R5, 0x78, !PT ;  /* 0x000000010a0a4812 */ /* 0x000fd600078e7805 */
[----:B------:R-:W-:Y:S05]  /*4280*/  @P1 BRA `(.L_x_67) ;  /* 0x0000000400541947 */ /* 0x000fea0003800000 */
[----:B------:R-:W-:Y:S01]  /*4290*/  ULDC.64 UR4, c[0x0][0x628] ;  /* 0x00018a0000047ab9 */ /* 0x000fe20000000a00 */
[----:B------:R-:W0:Y:S01]  /*42a0*/  S2R R17, SR_CTAID.X ;  /* 0x0000000000117919 */ /* 0x000e220000002500 */
[----:B------:R-:W-:Y:S01]  /*42b0*/  ISETP.NE.U32.AND P1, PT, RZ, UR4, PT ;  /* 0x00000004ff007c0c */ /* 0x000fe2000bf25070 */
[----:B------:R-:W-:Y:S01]  /*42c0*/  ULDC UR7, c[0x0][0x630] ;  /* 0x00018c0000077ab9 */ /* 0x000fe20000000800 */
[----:B------:R-:W-:Y:S01]  /*42d0*/  IMAD.MOV.U32 R2, RZ, RZ, R8 ;  /* 0x000000ffff027224 */ /* 0x000fe200078e0008 */
[----:B------:R-:W1:Y:S01]  /*42e0*/  S2R R13, SR_CTAID.Y ;  /* 0x00000000000d7919 */ /* 0x000e620000002600 */
[----:B------:R-:W-:Y:S01]  /*42f0*/  ISETP.NE.AND.EX P1, PT, RZ, UR5, PT, P1 ;  /* 0x00000005ff007c0c */ /* 0x000fe2000bf25310 */
[----:B------:R-:W-:-:S12]  /*4300*/  IMAD.MOV.U32 R3, RZ, RZ, R9 ;  /* 0x000000ffff037224 */ /* 0x000fd800078e0009 */
[----:B------:R-:W-:Y:S05]  /*4310*/  @!P1 BRA `(.L_x_68) ;  /* 0x0000000000289947 */ /* 0x000fea0003800000 */
[----:B------:R-:W-:Y:S02]  /*4320*/  ULDC UR6, c[0x0][0x634] ;  /* 0x00018d0000067ab9 */ /* 0x000fe40000000800 */
[----:B------:R-:W-:-:S05]  /*4330*/  IADD3 R7, P1, R8, UR6, RZ ;  /* 0x0000000608077c10 */ /* 0x000fca000ff3e0ff */
[----:B------:R-:W-:-:S04]  /*4340*/  IMAD.X R19, RZ, RZ, R9, P1 ;  /* 0x000000ffff137224 */ /* 0x000fc800008e0609 */
[----:B------:R-:W-:-:S04]  /*4350*/  IMAD.WIDE.U32 R4, R19, UR4, RZ ;  /* 0x0000000413047c25 */ /* 0x000fc8000f8e00ff */
[----:B------:R-:W-:-:S04]  /*4360*/  IMAD.WIDE.U32 R4, P1, R7, UR5, R4 ;  /* 0x0000000507047c25 */ /* 0x000fc8000f820004 */
[----:B------:R-:W-:-:S04]  /*4370*/  IMAD.WIDE.U32 R6, R7, UR4, RZ ;  /* 0x0000000407067c25 */ /* 0x000fc8000f8e00ff */
[----:B------:R-:W-:Y:S01]  /*4380*/  IMAD.X R3, RZ, RZ, RZ, P1 ;  /* 0x000000ffff037224 */ /* 0x000fe200008e06ff */
[----:B------:R-:W-:Y:S01]  /*4390*/  IADD3 RZ, P1, R7, R4, RZ ;  /* 0x0000000407ff7210 */ /* 0x000fe20007f3e0ff */
[----:B------:R-:W-:-:S04]  /*43a0*/  IMAD.MOV.U32 R2, RZ, RZ, R5 ;  /* 0x000000ffff027224 */ /* 0x000fc800078e0005 */
[----:B------:R-:W-:-:S08]  /*43b0*/  IMAD.WIDE.U32.X R2, R19, UR5, R2, P1 ;  /* 0x0000000513027c25 */ /* 0x000fd000088e0402 */
.L_x_68:
[--C-:B------:R-:W-:Y:S01]  /*43c0*/  SHF.R.U64 R6, R2, UR7, R3.reuse ;  /* 0x0000000702067c19 */ /* 0x100fe20008001203 */
[----:B------:R-:W-:Y:S01]  /*43d0*/  ULDC.64 UR4, c[0x0][0x620] ;  /* 0x0001880000047ab9 */ /* 0x000fe20000000a00 */
[----:B------:R-:W-:Y:S01]  /*43e0*/  SHF.R.U32.HI R2, RZ, UR7, R3 ;  /* 0x00000007ff027c19 */ /* 0x000fe20008011603 */
[----:B------:R-:W-:Y:S01]  /*43f0*/  IMAD.MOV.U32 R3, RZ, RZ, R9 ;  /* 0x000000ffff037224 */ /* 0x000fe200078e0009 */
[----:B------:R-:W-:Y:S01]  /*4400*/  IADD3 R5, P1, RZ, -R6, RZ ;  /* 0x80000006ff057210 */ /* 0x000fe20007f3e0ff */
[----:B------:R-:W2:Y:S01]  /*4410*/  LDC R22, c[0x0][0x144] ;  /* 0x00005100ff167b82 */ /* 0x000ea20000000800 */
[----:B0-----:R-:W-:Y:S01]  /*4420*/  I2FP.F32.U32 R7, R17 ;  /* 0x0000001100077245 */ /* 0x001fe20000201000 */
[----:B------:R-:W-:Y:S01]  /*4430*/  ULDC.64 UR8, c[0x0][0x640] ;  /* 0x0001900000087ab9 */ /* 0x000fe20000000a00 */
[----:B------:R-:W-:Y:S01]  /*4440*/  ULDC UR6, c[0x0][0x608] ;  /* 0x0001820000067ab9 */ /* 0x000fe20000000800 */
[----:B------:R-:W-:Y:S01]  /*4450*/  IMAD.X R2, RZ, RZ, ~R2, P1 ;  /* 0x000000ffff027224 */ /* 0x000fe200008e0e02 */
[----:B------:R-:W-:-:S03]  /*4460*/  ISETP.NE.U32.AND P1, PT, RZ, UR8, PT ;  /* 0x00000008ff007c0c */ /* 0x000fc6000bf25070 */
[----:B------:R-:W-:Y:S01]  /*4470*/  IMAD R4, R2, UR4, RZ ;  /* 0x0000000402047c24 */ /* 0x000fe2000f8e02ff */
[----:B------:R-:W0:Y:S01]  /*4480*/  LDC R20, c[0x0][0x148] ;  /* 0x00005200ff147b82 */ /* 0x000e220000000800 */
[----:B------:R-:W-:Y:S01]  /*4490*/  IMAD.MOV.U32 R2, RZ, RZ, R8 ;  /* 0x000000ffff027224 */ /* 0x000fe200078e0008 */
[----:B------:R-:W-:-:S03]  /*44a0*/  ISETP.NE.AND.EX P1, PT, RZ, UR9, PT, P1 ;  /* 0x00000009ff007c0c */ /* 0x000fc6000bf25310 */
[----:B------:R-:W-:Y:S01]  /*44b0*/  IMAD.WIDE.U32 R2, R5, UR4, R2 ;  /* 0x0000000405027c25 */ /* 0x000fe2000f8e0002 */
[----:B------:R-:W-:-:S03]  /*44c0*/  ULDC UR4, c[0x0][0x150] ;  /* 0x0000540000047ab9 */ /* 0x000fc60000000800 */
[----:B------:R-:W-:Y:S02]  /*44d0*/  IMAD R5, R5, UR5, R4 ;  /* 0x0000000505057c24 */ /* 0x000fe4000f8e0204 */
[----:B------:R-:W-:Y:S01]  /*44e0*/  FMUL R4, R7, UR4 ;  /* 0x0000000407047c20 */ /* 0x000fe20008400000 */
[----:B------:R-:W-:Y:S01]  /*44f0*/  ULDC UR4, c[0x0][0x618] ;  /* 0x0001860000047ab9 */ /* 0x000fe20000000800 */
[----:B------:R-:W-:Y:S01]  /*4500*/  ULDC UR5, c[0x0][0x154] ;  /* 0x0000550000057ab9 */ /* 0x000fe20000000800 */
[----:B------:R-:W-:-:S03]  /*4510*/  IMAD.IADD R3, R3, 0x1, R5 ;  /* 0x0000000103037824 */ /* 0x000fc600078e0205 */
[----:B------:R-:W3:Y:S02]  /*4520*/  F2I.U32.TRUNC.NTZ R4, R4 ;  /* 0x0000000400047305 */ /* 0x000ee4000020f000 */
[----:B------:R-:W-:Y:S02]  /*4530*/  SHF.R.U64 R7, R2, UR4, R3 ;  /* 0x0000000402077c19 */ /* 0x000fe40008001203 */
[----:B-1----:R-:W-:-:S05]  /*4540*/  I2FP.F32.U32 R2, R13 ;  /* 0x0000000d00027245 */ /* 0x002fca0000201000 */
[----:B------:R-:W-:Y:S01]  /*4550*/  FMUL R21, R2, UR5 ;  /* 0x0000000502157c20 */ /* 0x000fe20008400000 */
[----:B------:R-:W-:Y:S01]  /*4560*/  SHF.R.U32.HI R2, RZ, UR4, R3 ;  /* 0x00000004ff027c19 */ /* 0x000fe20008011603 */
[----:B------:R-:W-:-:S03]  /*4570*/  ULDC UR4, c[0x0][0x658] ;  /* 0x0001960000047ab9 */ /* 0x000fc60000000800 */
[--C-:B------:R-:W-:Y:S01]  /*4580*/  SHF.R.U64 R19, R7, UR6, R2.reuse ;  /* 0x0000000607137c19 */ /* 0x100fe20008001202 */
[----:B------:R-:W1:Y:S01]  /*4590*/  F2I.U32.TRUNC.NTZ R21, R21 ;  /* 0x0000001500157305 */ /* 0x000e62000020f000 */
[----:B------:R-:W-:Y:S01]  /*45a0*/  SHF.R.U32.HI R2, RZ, UR6, R2 ;  /* 0x00000006ff027c19 */ /* 0x000fe20008011602 */
[----:B---3--:R-:W-:-:S03]  /*45b0*/  IMAD.MOV R4, RZ, RZ, -R4 ;  /* 0x000000ffff047224 */ /* 0x008fc600078e0a04 */
[--C-:B------:R-:W-:Y:S01]  /*45c0*/  SHF.R.U64 R18, R19, UR4, R2.reuse ;  /* 0x0000000413127c19 */ /* 0x100fe20008001202 */
[----:B--2---:R-:W-:Y:S01]  /*45d0*/  IMAD R17, R22, R4, R17 ;  /* 0x0000000416117224 */ /* 0x004fe200078e0211 */
[----:B------:R-:W-:-:S03]  /*45e0*/  SHF.R.U32.HI R23, RZ, UR4, R2 ;  /* 0x00000004ff177c19 */ /* 0x000fc60008011602 */
[----:B------:R-:W-:Y:S02]  /*45f0*/  IMAD.MOV.U32 R2, RZ, RZ, R18 ;  /* 0x000000ffff027224 */ /* 0x000fe400078e0012 */
[----:B------:R-:W-:Y:S01]  /*4600*/  IMAD.MOV.U32 R3, RZ, RZ, R23 ;  /* 0x000000ffff037224 */ /* 0x000fe200078e0017 */
[----:B------:R-:W-:Y:S06]  /*4610*/  @!P1 BRA `(.L_x_69) ;  /* 0x0000000000289947 */ /* 0x000fec0003800000 */
[----:B------:R-:W-:Y:S02]  /*4620*/  ULDC UR4, c[0x0][0x64c] ;  /* 0x0001930000047ab9 */ /* 0x000fe40000000800 */
[----:B------:R-:W-:-:S05]  /*4630*/  IADD3 R3, P1, R18, UR4, RZ ;  /* 0x0000000412037c10 */ /* 0x000fca000ff3e0ff */
[----:B------:R-:W-:-:S04]  /*4640*/  IMAD.X R23, RZ, RZ, R23, P1 ;  /* 0x000000ffff177224 */ /* 0x000fc800008e0617 */
[----:B------:R-:W-:-:S04]  /*4650*/  IMAD.WIDE.U32 R4, R23, UR8, RZ ;  /* 0x0000000817047c25 */ /* 0x000fc8000f8e00ff */
[----:B------:R-:W-:-:S04]  /*4660*/  IMAD.WIDE.U32 R4, P1, R3, UR9, R4 ;  /* 0x0000000903047c25 */ /* 0x000fc8000f820004 */
[----:B------:R-:W-:-:S04]  /*4670*/  IMAD.WIDE.U32 R2, R3, UR8, RZ ;  /* 0x0000000803027c25 */ /* 0x000fc8000f8e00ff */
[----:B------:R-:W-:Y:S01]  /*4680*/  IMAD.MOV.U32 R2, RZ, RZ, R5 ;  /* 0x000000ffff027224 */ /* 0x000fe200078e0005 */
[----:B------:R-:W-:Y:S01]  /*4690*/  IADD3 RZ, P4, R3, R4, RZ ;  /* 0x0000000403ff7210 */ /* 0x000fe20007f9e0ff */
[----:B------:R-:W-:-:S04]  /*46a0*/  IMAD.X R3, RZ, RZ, RZ, P1 ;  /* 0x000000ffff037224 */ /* 0x000fc800008e06ff */
[----:B------:R-:W-:-:S08]  /*46b0*/  IMAD.WIDE.U32.X R2, R23, UR9, R2, P4 ;  /* 0x0000000917027c25 */ /* 0x000fd0000a0e0402 */
.L_x_69:
[----:B------:R-:W-:Y:S01]  /*46c0*/  ULDC UR4, c[0x0][0x648] ;  /* 0x0001920000047ab9 */ /* 0x000fe20000000800 */
[----:B------:R-:W-:Y:S01]  /*46d0*/  LOP3.LUT R19, R19, UR17, RZ, 0xc0, !PT ;  /* 0x0000001113137c12 */ /* 0x000fe2000f8ec0ff */
[----:B-1----:R-:W-:Y:S01]  /*46e0*/  IMAD.MOV R21, RZ, RZ, -R21 ;  /* 0x000000ffff157224 */ /* 0x002fe200078e0a15 */
[----:B------:R-:W-:Y:S01]  /*46f0*/  SHF.R.U64 R2, R2, UR4, R3 ;  /* 0x0000000402027c19 */ /* 0x000fe20008001203 */
[----:B------:R-:W-:Y:S01]  /*4700*/  ULDC UR4, c[0x0][0x638] ;  /* 0x00018e0000047ab9 */ /* 0x000fe20000000800 */
[----:B------:R-:W-:Y:S01]  /*4710*/  LOP3.LUT R7, R7, UR16, RZ, 0xc0, !PT ;  /* 0x0000001007077c12 */ /* 0x000fe2000f8ec0ff */
[----:B0-----:R-:W-:Y:S01]  /*4720*/  @P2 IMAD R17, R20, R21, R13 ;  /* 0x0000001514112224 */ /* 0x001fe200078e020d */
[----:B------:R-:W-:Y:S01]  /*4730*/  ULDC UR5, c[0x0][0x610] ;  /* 0x0001840000057ab9 */ /* 0x000fe20000000800 */
[----:B------:R-:W-:Y:S02]  /*4740*/  IMAD.MOV R3, RZ, RZ, -R2 ;  /* 0x000000ffff037224 */ /* 0x000fe400078e0a02 */
[----:B------:R-:W-:-:S02]  /*4750*/  IMAD R2, R2, UR20, R19 ;  /* 0x0000001402027c24 */ /* 0x000fc4000f8e0213 */
[----:B------:R-:W-:Y:S01]  /*4760*/  IMAD R18, R3, UR4, R18 ;  /* 0x0000000403127c24 */ /* 0x000fe2000f8e0212 */
[----:B------:R-:W-:Y:S01]  /*4770*/  ULDC UR4, c[0x0][0x600] ;  /* 0x0001800000047ab9 */ /* 0x000fe20000000800 */
[----:B------:R-:W-:Y:S02]  /*4780*/  IMAD R17, R2, UR5, R17 ;  /* 0x0000000502117c24 */ /* 0x000fe4000f8e0211 */
[----:B------:R-:W-:Y:S02]  /*4790*/  IMAD R4, R18, UR4, R7 ;  /* 0x0000000412047c24 */ /* 0x000fe4000f8e0207 */
[----:B------:R-:W-:Y:S02]  /*47a0*/  IMAD.MOV.U32 R2, RZ, RZ, 0x1 ;  /* 0x00000001ff027424 */ /* 0x000fe400078e00ff */
[----:B------:R-:W-:Y:S01]  /*47b0*/  IMAD.MOV.U32 R13, RZ, RZ, R6 ;  /* 0x000000ffff0d7224 */ /* 0x000fe200078e0006 */
[----:B------:R-:W-:Y:S02]  /*47c0*/  SEL R18, R4, R17, !P2 ;  /* 0x0000001104127207 */ /* 0x000fe40005000000 */
[----:B------:R-:W-:-:S07]  /*47d0*/  SEL R17, R17, R4, !P2 ;  /* 0x0000000411117207 */ /* 0x000fce0005000000 */
.L_x_67:
[----:B------:R-:W-:Y:S05]  /*47e0*/  BSYNC B1 ;  /* 0x0000000000017941 */ /* 0x000fea0003800000 */
.L_x_66:
[----:B------:R-:W-:-:S13]  /*47f0*/  LOP3.LUT P1, RZ, R2, 0xff, RZ, 0xc0, !PT ;  /* 0x000000ff02ff7812 */ /* 0x000fda000782c0ff */
[----:B------:R-:W-:Y:S05]  /*4800*/  @P1 BRA `(.L_x_70) ;  /* 0xfffffff400441947 */ /* 0x000fea000383ffff */
[----:B------:R-:W-:Y:S05]  /*4810*/  BSYNC B0 ;  /* 0x0000000000007941 */ /* 0x000fea0003800000 */
.L_x_58:
[----:B------:R-:W-:-:S03]  /*4820*/  UMOV UR4, 0xffffffff ;  /* 0xffffffff00047882 */ /* 0x000fc60000000000 */
[----:B------:R-:W-:Y:S05]  /*4830*/  BRA.DIV UR4, `(.L_x_71) ;  /* 0x0000001e04947947 */ /* 0x000fea000b800000 */
[----:B------:R-:W-:-:S13]  /*4840*/  ELECT P0, URZ, PT ;  /* 0x00000000003f782f */ /* 0x000fda0003800000 */
.L_x_131:
[----:B------:R-:W-:Y:S04]  /*4850*/  BSSY B0, `(.L_x_72) ;  /* 0x00001c9000007945 */ /* 0x000fe80003800000 */
[----:B------:R-:W-:Y:S05]  /*4860*/  @!P0 BRA `(.L_x_73) ;  /* 0x0000001c001c8947 */ /* 0x000fea0003800000 */
[----:B------:R-:W-:-:S04]  /*4870*/  LOP3.LUT R0, R0, 0x2, RZ, 0xfc, !PT ;  /* 0x0000000200007812 */ /* 0x000fc800078efcff */
[----:B------:R-:W-:-:S13]  /*4880*/  ISETP.NE.AND P0, PT, R0, 0x3, PT ;  /* 0x000000030000780c */ /* 0x000fda0003f05270 */
[----:B------:R-:W-:Y:S05]  /*4890*/  @!P0 BRA `(.L_x_74) ;  /* 0x0000000000048947 */ /* 0x000fea0003800000 */
[----:B------:R-:W-:Y:S01]  /*48a0*/  BPT.TRAP 0x1 ;  /* 0x000000040000795c */ /* 0x000fe20000300000 */
.L_x_74:
[----:B------:R-:W0:Y:S01]  /*48b0*/  S2R R3, SR_CgaCtaId ;  /* 0x0000000000037919 */ /* 0x000e220000008800 */
[----:B------:R-:W-:Y:S02]  /*48c0*/  MOV R0, 0x400 ;  /* 0x0000040000007802 */ /* 0x000fe40000000f00 */
[----:B------:R-:W-:Y:S02]  /*48d0*/  SHF.L.U32 R2, R10, 0x1f, RZ ;  /* 0x0000001f0a027819 */ /* 0x000fe400000006ff */
[----:B0-----:R-:W-:-:S05]  /*48e0*/  LEA R0, R3, R0, 0x18 ;  /* 0x0000000003007211 */ /* 0x001fca00078ec0ff */
[----:B------:R-:W-:-:S04]  /*48f0*/  VIADD R0, R0, 0x190 ;  /* 0x0000019000007836 */ /* 0x000fc80000000000 */
[C---:B------:R-:W-:Y:S02]  /*4900*/  IMAD R5, R11.reuse, 0x8, R0 ;  /* 0x000000080b057824 */ /* 0x040fe400078e0200 */
[----:B------:R-:W-:Y:S02]  /*4910*/  VIADD R11, R11, 0x1 ;  /* 0x000000010b0b7836 */ /* 0x000fe40000000000 */
[----:B------:R-:W0:Y:S03]  /*4920*/  SYNCS.PHASECHK.TRANS64.TRYWAIT P0, [R5+URZ], R2 ;  /* 0x00000002050075a7 */ /* 0x000e26000800017f */
[----:B------:R-:W-:-:S04]  /*4930*/  ISETP.NE.AND P1, PT, R11, 0x32, PT ;  /* 0x000000320b00780c */ /* 0x000fc80003f25270 */
[----:B------:R-:W-:Y:S02]  /*4940*/  SEL R3, RZ, 0x1, P1 ;  /* 0x00000001ff037807 */ /* 0x000fe40000800000 */
[----:B------:R-:W-:Y:S02]  /*4950*/  SEL R11, R11, RZ, P1 ;  /* 0x000000ff0b0b7207 */ /* 0x000fe40000800000 */
[----:B------:R-:W-:-:S03]  /*4960*/  LOP3.LUT R10, R10, R3, RZ, 0x3c, !PT ;  /* 0x000000030a0a7212 */ /* 0x000fc600078e3cff */
[----:B------:R-:W-:Y:S01]  /*4970*/  IMAD R7, R11, 0x8, R0 ;  /* 0x000000080b077824 */ /* 0x000fe200078e0200 */
[----:B------:R-:W-:Y:S01]  /*4980*/  SHF.L.U32 R4, R10, 0x1f, RZ ;  /* 0x0000001f0a047819 */ /* 0x000fe200000006ff */
[----:B0-----:R-:W-:Y:S06]  /*4990*/  @!P0 BRA `(.L_x_75) ;  /* 0x0000001c00608947 */ /* 0x001fec0003800000 */
.L_x_132:
[----:B------:R-:W1:Y:S01]  /*49a0*/  SYNCS.PHASECHK.TRANS64.TRYWAIT P0, [R7+URZ], R4 ;  /* 0x00000004070075a7 */ /* 0x000e62000800017f */
[----:B0-----:R-:W-:-:S05]  /*49b0*/  VIADD R2, R11, 0x1 ;  /* 0x000000010b027836 */ /* 0x001fca0000000000 */
[----:B------:R-:W-:-:S04]  /*49c0*/  ISETP.NE.AND P1, PT, R2, 0x32, PT ;  /* 0x000000320200780c */ /* 0x000fc80003f25270 */
[----:B------:R-:W-:Y:S02]  /*49d0*/  SEL R3, RZ, 0x1, P1 ;  /* 0x00000001ff037807 */ /* 0x000fe40000800000 */
[----:B------:R-:W-:Y:S02]  /*49e0*/  SEL R9, R2, RZ, P1 ;  /* 0x000000ff02097207 */ /* 0x000fe40000800000 */
[----:B------:R-:W-:-:S03]  /*49f0*/  LOP3.LUT R10, R10, R3, RZ, 0x3c, !PT ;  /* 0x000000030a0a7212 */ /* 0x000fc600078e3cff */
[----:B------:R-:W-:Y:S01]  /*4a00*/  IMAD R6, R9, 0x8, R0 ;  /* 0x0000000809067824 */ /* 0x000fe200078e0200 */
[----:B------:R-:W-:Y:S01]  /*4a10*/  SHF.L.U32 R5, R10, 0x1f, RZ ;  /* 0x0000001f0a057819 */ /* 0x000fe200000006ff */
[----:B-1----:R-:W-:Y:S06]  /*4a20*/  @!P0 BRA `(.L_x_76) ;  /* 0x0000001c00508947 */ /* 0x002fec0003800000 */
.L_x_133:
[----:B------:R-:W1:Y:S01]  /*4a30*/  SYNCS.PHASECHK.TRANS64.TRYWAIT P0, [R6+URZ], R5 ;  /* 0x00000005060075a7 */ /* 0x000e62000800017f */
[----:B------:R-:W-:-:S05]  /*4a40*/  VIADD R2, R9, 0x1 ;  /* 0x0000000109027836 */ /* 0x000fca0000000000 */
[----:B------:R-:W-:-:S04]  /*4a50*/  ISETP.NE.AND P1, PT, R2, 0x32, PT ;  /* 0x000000320200780c */ /* 0x000fc80003f25270 */
[----:B------:R-:W-:Y:S02]  /*4a60*/  SEL R3, RZ, 0x1, P1 ;  /* 0x00000001ff037807 */ /* 0x000fe40000800000 */
[----:B0-----:R-:W-:Y:S02]  /*4a70*/  SEL R7, R2, RZ, P1 ;  /* 0x000000ff02077207 */ /* 0x001fe40000800000 */
[----:B------:R-:W-:-:S03]  /*4a80*/  LOP3.LUT R10, R10, R3, RZ, 0x3c, !PT ;  /* 0x000000030a0a7212 */ /* 0x000fc600078e3cff */
[----:B------:R-:W-:Y:S01]  /*4a90*/  IMAD R9, R7, 0x8, R0 ;  /* 0x0000000807097824 */ /* 0x000fe200078e0200 */
[----:B------:R-:W-:Y:S01]  /*4aa0*/  SHF.L.U32 R4, R10, 0x1f, RZ ;  /* 0x0000001f0a047819 */ /* 0x000fe200000006ff */
[----:B-1----:R-:W-:Y:S06]  /*4ab0*/  @!P0 BRA `(.L_x_77) ;  /* 0x0000001c00408947 */ /* 0x002fec0003800000 */
.L_x_134:
[----:B------:R-:W1:Y:S01]  /*4ac0*/  SYNCS.PHASECHK.TRANS64.TRYWAIT P0, [R9+URZ], R4 ;  /* 0x00000004090075a7 */ /* 0x000e62000800017f */
[----:B------:R-:W-:-:S05]  /*4ad0*/  VIADD R2, R7, 0x1 ;  /* 0x0000000107027836 */ /* 0x000fca0000000000 */
[----:B------:R-:W-:-:S04]  /*4ae0*/  ISETP.NE.AND P1, PT, R2, 0x32, PT ;  /* 0x000000320200780c */ /* 0x000fc80003f25270 */
[----:B------:R-:W-:Y:S02]  /*4af0*/  SEL R3, RZ, 0x1, P1 ;  /* 0x00000001ff037807 */ /* 0x000fe40000800000 */
[----:B------:R-:W-:Y:S02]  /*4b00*/  SEL R7, R2, RZ, P1 ;  /* 0x000000ff02077207 */ /* 0x000fe40000800000 */
[----:B------:R-:W-:-:S03]  /*4b10*/  LOP3.LUT R10, R10, R3, RZ, 0x3c, !PT ;  /* 0x000000030a0a7212 */ /* 0x000fc600078e3cff */
[----:B0-----:R-:W-:Y:S01]  /*4b20*/  IMAD R6, R7, 0x8, R0 ;  /* 0x0000000807067824 */ /* 0x001fe200078e0200 */
[----:B------:R-:W-:Y:S01]  /*4b30*/  SHF.L.U32 R5, R10, 0x1f, RZ ;  /* 0x0000001f0a057819 */ /* 0x000fe200000006ff */
[----:B-1----:R-:W-:Y:S06]  /*4b40*/  @!P0 BRA `(.L_x_78) ;  /* 0x0000001c00308947 */ /* 0x002fec0003800000 */
.L_x_135:
        /* <DEDUP_REMOVED lines=9> */
.L_x_136:
        /* <DEDUP_REMOVED lines=9> */
.L_x_137:
        /* <DEDUP_REMOVED lines=9> */
.L_x_138:
        /* <DEDUP_REMOVED lines=9> */
.L_x_139:
        /* <DEDUP_REMOVED lines=9> */
.L_x_140:
        /* <DEDUP_REMOVED lines=9> */
.L_x_141:
        /* <DEDUP_REMOVED lines=9> */
.L_x_142:
        /* <DEDUP_REMOVED lines=9> */
.L_x_143:
        /* <DEDUP_REMOVED lines=9> */
.L_x_144:
        /* <DEDUP_REMOVED lines=9> */
.L_x_145:
        /* <DEDUP_REMOVED lines=9> */
.L_x_146:
        /* <DEDUP_REMOVED lines=9> */
.L_x_147:
        /* <DEDUP_REMOVED lines=9> */
.L_x_148:
        /* <DEDUP_REMOVED lines=9> */
.L_x_149:
        /* <DEDUP_REMOVED lines=9> */
.L_x_150:
        /* <DEDUP_REMOVED lines=9> */
.L_x_151:
        /* <DEDUP_REMOVED lines=9> */
.L_x_152:
        /* <DEDUP_REMOVED lines=9> */
.L_x_153:
        /* <DEDUP_REMOVED lines=9> */
.L_x_154:
        /* <DEDUP_REMOVED lines=9> */
.L_x_155:
        /* <DEDUP_REMOVED lines=9> */
.L_x_156:
        /* <DEDUP_REMOVED lines=9> */
.L_x_157:
        /* <DEDUP_REMOVED lines=9> */
.L_x_158:
        /* <DEDUP_REMOVED lines=9> */
.L_x_159:
        /* <DEDUP_REMOVED lines=9> */
.L_x_160:
        /* <DEDUP_REMOVED lines=9> */
.L_x_161:
        /* <DEDUP_REMOVED lines=9> */
.L_x_162:
        /* <DEDUP_REMOVED lines=9> */
.L_x_163:
        /* <DEDUP_REMOVED lines=9> */
.L_x_164:
        /* <DEDUP_REMOVED lines=9> */
.L_x_165:
        /* <DEDUP_REMOVED lines=9> */
.L_x_166:
        /* <DEDUP_REMOVED lines=9> */
.L_x_167:
        /* <DEDUP_REMOVED lines=9> */
.L_x_168:
        /* <DEDUP_REMOVED lines=9> */
.L_x_169:
        /* <DEDUP_REMOVED lines=9> */
.L_x_170:
        /* <DEDUP_REMOVED lines=9> */
.L_x_171:
        /* <DEDUP_REMOVED lines=9> */
.L_x_172:
        /* <DEDUP_REMOVED lines=9> */
.L_x_173:
        /* <DEDUP_REMOVED lines=9> */
.L_x_174:
        /* <DEDUP_REMOVED lines=9> */
.L_x_175:
        /* <DEDUP_REMOVED lines=9> */
.L_x_176:
        /* <DEDUP_REMOVED lines=9> */
.L_x_177:
        /* <DEDUP_REMOVED lines=9> */
.L_x_178:
        /* <DEDUP_REMOVED lines=9> */
.L_x_179:
[----:B------:R-:W1:Y:S01]  /*6410*/  SYNCS.PHASECHK.TRANS64.TRYWAIT P0, [R6+URZ], R5 ;  /* 0x00000005060075a7 */ /* 0x000e62000800017f */
[----:B------:R-:W-:-:S05]  /*6420*/  VIADD R2, R7, 0x1 ;  /* 0x0000000107027836 */ /* 0x000fca0000000000 */
[----:B------:R-:W-:-:S04]  /*6430*/  ISETP.NE.AND P1, PT, R2, 0x32, PT ;  /* 0x000000320200780c */ /* 0x000fc80003f25270 */
[----:B0-----:R-:W-:Y:S02]  /*6440*/  SEL R4, RZ, 0x1, P1 ;  /* 0x00000001ff047807 */ /* 0x001fe40000800000 */
[----:B------:R-:W-:Y:S02]  /*6450*/  SEL R3, R2, RZ, P1 ;  /* 0x000000ff02037207 */ /* 0x000fe40000800000 */
[----:B------:R-:W-:Y:S01]  /*6460*/  LOP3.LUT R4, R11, R4, RZ, 0x3c, !PT ;  /* 0x000000040b047212 */ /* 0x000fe200078e3cff */
[----:B-1----:R-:W-:Y:S06]  /*6470*/  @!P0 BRA `(.L_x_123) ;  /* 0x0000001000688947 */ /* 0x002fec0003800000 */
.L_x_180:
[----:B------:R-:W-:Y:S01]  /*6480*/  IMAD R3, R3, 0x8, R0 ;  /* 0x0000000803037824 */ /* 0x000fe200078e0200 */
[----:B------:R-:W-:-:S07]  /*6490*/  SHF.L.U32 R0, R4, 0x1f, RZ ;  /* 0x0000001f04007819 */ /* 0x000fce00000006ff */
.L_x_124:
[----:B-1----:R1:W2:Y:S02]  /*64a0*/  SYNCS.PHASECHK.TRANS64.TRYWAIT P0, [R3+URZ], R0 ;  /* 0x00000000030075a7 */ /* 0x0022a4000800017f */
[----:B--2---:R-:W-:Y:S05]  /*64b0*/  @!P0 NANOSLEEP.SYNCS 0x989680 ;  /* 0x009896800000895d */ /* 0x004fea0003900000 */
[----:B------:R-:W2:Y:S02]  /*64c0*/  @!P0 SYNCS.PHASECHK.TRANS64 P0, [R3+URZ], R0 ;  /* 0x00000000030085a7 */ /* 0x000ea4000800007f */
[----:B--2---:R-:W-:Y:S05]  /*64d0*/  @!P0 BRA `(.L_x_124) ;  /* 0xfffffffc00f08947 */ /* 0x004fea000383ffff */
.L_x_73:
[----:B------:R-:W-:Y:S05]  /*64e0*/  BSYNC B0 ;  /* 0x0000000000007941 */ /* 0x000fea0003800000 */
.L_x_72:
[----:B------:R-:W-:Y:S05]  /*64f0*/  EXIT ;  /* 0x000000000000794d */ /* 0x000fea0003800000 */
.L_x_18:
[----:B-1----:R-:W-:-:S04]  /*6500*/  IMAD.U32 R3, RZ, RZ, UR6 ;  /* 0x00000006ff037e24 */ /* 0x002fc8000f8e00ff */
[----:B------:R1:W4:Y:S03]  /*6510*/  SYNCS.PHASECHK.TRANS64.TRYWAIT P1, [R3+URZ], R2 ;  /* 0x00000002030075a7 */ /* 0x000326000802017f */
[----:B----4-:R-:W-:Y:S05]  /*6520*/  @!P1 NANOSLEEP.SYNCS 0x989680 ;  /* 0x009896800000995d */ /* 0x010fea0003900000 */
[----:B------:R-:W4:Y:S02]  /*6530*/  @!P1 SYNCS.PHASECHK.TRANS64 P1, [R3+URZ], R2 ;  /* 0x00000002030095a7 */ /* 0x000f24000802007f */
[----:B----4-:R-:W-:Y:S05]  /*6540*/  @!P1 BRA `(.L_x_18) ;  /* 0xfffffffc00ec9947 */ /* 0x010fea000383ffff */
[----:B------:R-:W-:Y:S05]  /*6550*/  BRA `(.L_x_17) ;  /* 0xffffffb400307947 */ /* 0x000fea000383ffff */
.L_x_24:
[----:B-1----:R-:W-:-:S04]  /*6560*/  IMAD.U32 R20, RZ, RZ, UR9 ;  /* 0x00000009ff147e24 */ /* 0x002fc8000f8e00ff */
[----:B------:R1:W4:Y:S03]  /*6570*/  SYNCS.PHASECHK.TRANS64.TRYWAIT P1, [R20+URZ], R3 ;  /* 0x00000003140075a7 */ /* 0x000326000802017f */
[----:B----4-:R-:W-:Y:S05]  /*6580*/  @!P1 NANOSLEEP.SYNCS 0x989680 ;  /* 0x009896800000995d */ /* 0x010fea0003900000 */
[----:B------:R-:W4:Y:S02]  /*6590*/  @!P1 SYNCS.PHASECHK.TRANS64 P1, [R20+URZ], R3 ;  /* 0x00000003140095a7 */ /* 0x000f24000802007f */
[----:B----4-:R-:W-:Y:S05]  /*65a0*/  @!P1 BRA `(.L_x_24) ;  /* 0xfffffffc00ec9947 */ /* 0x010fea000383ffff */
[----:B------:R-:W-:Y:S05]  /*65b0*/  BRA `(.L_x_23) ;  /* 0xffffffb400f47947 */ /* 0x000fea000383ffff */
.L_x_59:
[----:B------:R-:W-:Y:S01]  /*65c0*/  BSSY B1, `(.L_x_125) ;  /* 0x0000006000017945 */ /* 0x000fe20003800000 */
[----:B------:R-:W-:-:S07]  /*65d0*/  IMAD.MOV.U32 R2, RZ, RZ, -0x1 ;  /* 0xffffffffff027424 */ /* 0x000fce00078e00ff */
[----:B------:R-:W-:Y:S05]  /*65e0*/  WARPSYNC.COLLECTIVE R2, `(.L_x_126) ;  /* 0x00000000020c7348 */ /* 0x000fea0003c00000 */
[----:B------:R-:W-:Y:S02]  /*65f0*/  ELECT P1, UR62, PT ;  /* 0x00000000003e782f */ /* 0x000fe40003820000 */
[----:B------:R-:W-:Y:S01]  /*6600*/  MOV R2, UR62 ;  /* 0x0000003e00027c02 */ /* 0x000fe20008000f00 */
[----:B------:R-:W-:Y:S10]  /*6610*/  ENDCOLLECTIVE ;  /* 0x000000000000791b */ /* 0x000ff40003800000 */
.L_x_126:
[----:B------:R-:W-:Y:S05]  /*6620*/  BSYNC B1 ;  /* 0x0000000000017941 */ /* 0x000fea0003800000 */
.L_x_125:
[----:B------:R-:W-:Y:S05]  /*6630*/  BRA `(.L_x_127) ;  /* 0xffffffd400c47947 */ /* 0x000fea000383ffff */
.L_x_62:
[----:B-1----:R1:W2:Y:S02]  /*6640*/  SYNCS.PHASECHK.TRANS64.TRYWAIT P1, [R20+URZ+0x190], R5 ;  /* 0x00019005140075a7 */ /* 0x0022a4000802017f */
[----:B--2---:R-:W-:Y:S05]  /*6650*/  @!P1 NANOSLEEP.SYNCS 0x989680 ;  /* 0x009896800000995d */ /* 0x004fea0003900000 */
[----:B------:R-:W2:Y:S02]  /*6660*/  @!P1 SYNCS.PHASECHK.TRANS64 P1, [R20+URZ+0x190], R5 ;  /* 0x00019005140095a7 */ /* 0x000ea4000802007f */
[----:B--2---:R-:W-:Y:S05]  /*6670*/  @!P1 BRA `(.L_x_62) ;  /* 0xfffffffc00f09947 */ /* 0x004fea000383ffff */
[----:B------:R-:W-:Y:S05]  /*6680*/  BRA `(.L_x_128) ;  /* 0xffffffd400f87947 */ /* 0x000fea000383ffff */
.L_x_71:
[----:B------:R-:W-:Y:S01]  /*6690*/  BSSY B0, `(.L_x_129) ;  /* 0x0000006000007945 */ /* 0x000fe20003800000 */
[----:B------:R-:W-:-:S07]  /*66a0*/  IMAD.MOV.U32 R2, RZ, RZ, -0x1 ;  /* 0xffffffffff027424 */ /* 0x000fce00078e00ff */
[----:B------:R-:W-:Y:S05]  /*66b0*/  WARPSYNC.COLLECTIVE R2, `(.L_x_130) ;  /* 0x00000000020c7348 */ /* 0x000fea0003c00000 */
[----:B------:R-:W-:Y:S02]  /*66c0*/  ELECT P1, UR62, PT ;  /* 0x00000000003e782f */ /* 0x000fe40003820000 */
[----:B------:R-:W-:Y:S01]  /*66d0*/  MOV R2, UR62 ;  /* 0x0000003e00027c02 */ /* 0x000fe20008000f00 */
[----:B------:R-:W-:Y:S10]  /*66e0*/  ENDCOLLECTIVE ;  /* 0x000000000000791b */ /* 0x000ff40003800000 */
.L_x_130:
[----:B------:R-:W-:Y:S05]  /*66f0*/  BSYNC B0 ;  /* 0x0000000000007941 */ /* 0x000fea0003800000 */
.L_x_129:
[----:B------:R-:W-:Y:S01]  /*6700*/  PLOP3.LUT P0, PT, P1, PT, PT, 0x80, 0x0 ;  /* 0x000000000000781c */ /* 0x000fe20000f0f070 */
[----:B------:R-:W-:-:S12]  /*6710*/  BRA `(.L_x_131) ;  /* 0xffffffe0004c7947 */ /* 0x000fd8000383ffff */
.L_x_75:
[----:B0-----:R0:W1:Y:S02]  /*6720*/  SYNCS.PHASECHK.TRANS64.TRYWAIT P0, [R5+URZ], R2 ;  /* 0x00000002050075a7 */ /* 0x001064000800017f */
[----:B-1----:R-:W-:Y:S05]  /*6730*/  @!P0 NANOSLEEP.SYNCS 0x989680 ;  /* 0x009896800000895d */ /* 0x002fea0003900000 */
[----:B------:R-:W1:Y:S02]  /*6740*/  @!P0 SYNCS.PHASECHK.TRANS64 P0, [R5+URZ], R2 ;  /* 0x00000002050085a7 */ /* 0x000e64000800007f */
[----:B-1----:R-:W-:Y:S05]  /*6750*/  @!P0 BRA `(.L_x_75) ;  /* 0xfffffffc00f08947 */ /* 0x002fea000383ffff */
[----:B------:R-:W-:Y:S05]  /*6760*/  BRA `(.L_x_132) ;  /* 0xffffffe0008c7947 */ /* 0x000fea000383ffff */
.L_x_76:
[----:B0-----:R0:W1:Y:S02]  /*6770*/  SYNCS.PHASECHK.TRANS64.TRYWAIT P0, [R7+URZ], R4 ;  /* 0x00000004070075a7 */ /* 0x001064000800017f */
[----:B-1----:R-:W-:Y:S05]  /*6780*/  @!P0 NANOSLEEP.SYNCS 0x989680 ;  /* 0x009896800000895d */ /* 0x002fea0003900000 */
[----:B------:R-:W1:Y:S02]  /*6790*/  @!P0 SYNCS.PHASECHK.TRANS64 P0, [R7+URZ], R4 ;  /* 0x00000004070085a7 */ /* 0x000e64000800007f */
[----:B-1----:R-:W-:Y:S05]  /*67a0*/  @!P0 BRA `(.L_x_76) ;  /* 0xfffffffc00f08947 */ /* 0x002fea000383ffff */
[----:B------:R-:W-:Y:S05]  /*67b0*/  BRA `(.L_x_133) ;  /* 0xffffffe0009c7947 */ /* 0x000fea000383ffff */
.L_x_77:
[----:B0-----:R0:W1:Y:S02]  /*67c0*/  SYNCS.PHASECHK.TRANS64.TRYWAIT P0, [R6+URZ], R5 ;  /* 0x00000005060075a7 */ /* 0x001064000800017f */
[----:B-1----:R-:W-:Y:S05]  /*67d0*/  @!P0 NANOSLEEP.SYNCS 0x989680 ;  /* 0x009896800000895d */ /* 0x002fea0003900000 */
[----:B------:R-:W1:Y:S02]  /*67e0*/  @!P0 SYNCS.PHASECHK.TRANS64 P0, [R6+URZ], R5 ;  /* 0x00000005060085a7 */ /* 0x000e64000800007f */
[----:B-1----:R-:W-:Y:S05]  /*67f0*/  @!P0 BRA `(.L_x_77) ;  /* 0xfffffffc00f08947 */ /* 0x002fea000383ffff */
[----:B------:R-:W-:Y:S05]  /*6800*/  BRA `(.L_x_134) ;  /* 0xffffffe000ac7947 */ /* 0x000fea000383ffff */
.L_x_78:
[----:B0-----:R0:W1:Y:S02]  /*6810*/  SYNCS.PHASECHK.TRANS64.TRYWAIT P0, [R9+URZ], R4 ;  /* 0x00000004090075a7 */ /* 0x001064000800017f */
[----:B-1----:R-:W-:Y:S05]  /*6820*/  @!P0 NANOSLEEP.SYNCS 0x989680 ;  /* 0x009896800000895d */ /* 0x002fea0003900000 */
[----:B------:R-:W1:Y:S02]  /*6830*/  @!P0 SYNCS.PHASECHK.TRANS64 P0, [R9+URZ], R4 ;  /* 0x00000004090085a7 */ /* 0x000e64000800007f */
[----:B-1----:R-:W-:Y:S05]  /*6840*/  @!P0 BRA `(.L_x_78) ;  /* 0xfffffffc00f08947 */ /* 0x002fea000383ffff */
[----:B------:R-:W-:Y:S05]  /*6850*/  BRA `(.L_x_135) ;  /* 0xffffffe000bc7947 */ /* 0x000fea000383ffff */
.L_x_79:
[----:B0-----:R0:W1:Y:S02]  /*6860*/  SYNCS.PHASECHK.TRANS64.TRYWAIT P0, [R6+URZ], R5 ;  /* 0x00000005060075a7 */ /* 0x001064000800017f */
[----:B-1----:R-:W-:Y:S05]  /*6870*/  @!P0 NANOSLEEP.SYNCS 0x989680 ;  /* 0x009896800000895d */ /* 0x002fea0003900000 */
[----:B------:R-:W1:Y:S02]  /*6880*/  @!P0 SYNCS.PHASECHK.TRANS64 P0, [R6+URZ], R5 ;  /* 0x00000005060085a7 */ /* 0x000e64000800007f */
[----:B-1----:R-:W-:Y:S05]  /*6890*/  @!P0 BRA `(.L_x_79) ;  /* 0xfffffffc00f08947 */ /* 0x002fea000383ffff */
[----:B------:R-:W-:Y:S05]  /*68a0*/  BRA `(.L_x_136) ;  /* 0xffffffe000cc7947 */ /* 0x000fea000383ffff */
.L_x_80:
[----:B0-----:R0:W1:Y:S02]  /*68b0*/  SYNCS.PHASECHK.TRANS64.TRYWAIT P0, [R9+URZ], R4 ;  /* 0x00000004090075a7 */ /* 0x001064000800017f */
[----:B-1----:R-:W-:Y:S05]  /*68c0*/  @!P0 NANOSLEEP.SYNCS 0x989680 ;  /* 0x009896800000895d */ /* 0x002fea0003900000 */
[----:B------:R-:W1:Y:S02]  /*68d0*/  @!P0 SYNCS.PHASECHK.TRANS64 P0, [R9+URZ], R4 ;  /* 0x00000004090085a7 */ /* 0x000e64000800007f */
[----:B-1----:R-:W-:Y:S05]  /*68e0*/  @!P0 BRA `(.L_x_80) ;  /* 0xfffffffc00f08947 */ /* 0x002fea000383ffff */
[----:B------:R-:W-:Y:S05]  /*68f0*/  BRA `(.L_x_137) ;  /* 0xffffffe000dc7947 */ /* 0x000fea000383ffff */
.L_x_81:
[----:B0-----:R0:W1:Y:S02]  /*6900*/  SYNCS.PHASECHK.TRANS64.TRYWAIT P0, [R6+URZ], R5 ;  /* 0x00000005060075a7 */ /* 0x001064000800017f */
[----:B-1----:R-:W-:Y:S05]  /*6910*/  @!P0 NANOSLEEP.SYNCS 0x989680 ;  /* 0x009896800000895d */ /* 0x002fea0003900000 */
[----:B------:R-:W1:Y:S02]  /*6920*/  @!P0 SYNCS.PHASECHK.TRANS64 P0, [R6+URZ], R5 ;  /* 0x00000005060085a7 */ /* 0x000e64000800007f */
[----:B-1----:R-:W-:Y:S05]  /*6930*/  @!P0 BRA `(.L_x_81) ;  /* 0xfffffffc00f08947 */ /* 0x002fea000383ffff */
[----:B------:R-:W-:Y:S05]  /*6940*/  BRA `(.L_x_138) ;  /* 0xffffffe000ec7947 */ /* 0x000fea000383ffff */
.L_x_82:
[----:B0-----:R0:W1:Y:S02]  /*6950*/  SYNCS.PHASECHK.TRANS64.TRYWAIT P0, [R9+URZ], R4 ;  /* 0x00000004090075a7 */ /* 0x001064000800017f */
[----:B-1----:R-:W-:Y:S05]  /*6960*/  @!P0 NANOSLEEP.SYNCS 0x989680 ;  /* 0x009896800000895d */ /* 0x002fea0003900000 */
[----:B------:R-:W1:Y:S02]  /*6970*/  @!P0 SYNCS.PHASECHK.TRANS64 P0, [R9+URZ], R4 ;  /* 0x00000004090085a7 */ /* 0x000e64000800007f */
[----:B-1----:R-:W-:Y:S05]  /*6980*/  @!P0 BRA `(.L_x_82) ;  /* 0xfffffffc00f08947 */ /* 0x002fea000383ffff */
[----:B------:R-:W-:Y:S05]  /*6990*/  BRA `(.L_x_139) ;  /* 0xffffffe000fc7947 */ /* 0x000fea000383ffff */
.L_x_83:
[----:B0-----:R0:W1:Y:S02]  /*69a0*/  SYNCS.PHASECHK.TRANS64.TRYWAIT P0, [R6+URZ], R5 ;  /* 0x00000005060075a7 */ /* 0x001064000800017f */
[----:B-1----:R-:W-:Y:S05]  /*69b0*/  @!P0 NANOSLEEP.SYNCS 0x989680 ;  /* 0x009896800000895d */ /* 0x002fea0003900000 */
[----:B------:R-:W1:Y:S02]  /*69c0*/  @!P0 SYNCS.PHASECHK.TRANS64 P0, [R6+URZ], R5 ;  /* 0x00000005060085a7 */ /* 0x000e64000800007f */
[----:B-1----:R-:W-:Y:S05]  /*69d0*/  @!P0 BRA `(.L_x_83) ;  /* 0xfffffffc00f08947 */ /* 0x002fea000383ffff */
[----:B------:R-:W-:Y:S05]  /*69e0*/  BRA `(.L_x_140) ;  /* 0xffffffe4000c7947 */ /* 0x000fea000383ffff */
.L_x_84:
[----:B0-----:R0:W1:Y:S02]  /*69f0*/  SYNCS.PHASECHK.TRANS64.TRYWAIT P0, [R9+URZ], R4 ;  /* 0x00000004090075a7 */ /* 0x001064000800017f */
[----:B-1----:R-:W-:Y:S05]  /*6a00*/  @!P0 NANOSLEEP.SYNCS 0x989680 ;  /* 0x009896800000895d */ /* 0x002fea0003900000 */
[----:B------:R-:W1:Y:S02]  /*6a10*/  @!P0 SYNCS.PHASECHK.TRANS64 P0, [R9+URZ], R4 ;  /* 0x00000004090085a7 */ /* 0x000e64000800007f */
[----:B-1----:R-:W-:Y:S05]  /*6a20*/  @!P0 BRA `(.L_x_84) ;  /* 0xfffffffc00f08947 */ /* 0x002fea000383ffff */
[----:B------:R-:W-:Y:S05]  /*6a30*/  BRA `(.L_x_141) ;  /* 0xffffffe4001c7947 */ /* 0x000fea000383ffff */
.L_x_85:
[----:B0-----:R0:W1:Y:S02]  /*6a40*/  SYNCS.PHASECHK.TRANS64.TRYWAIT P0, [R6+URZ], R5 ;  /* 0x00000005060075a7 */ /* 0x001064000800017f */
[----:B-1----:R-:W-:Y:S05]  /*6a50*/  @!P0 NANOSLEEP.SYNCS 0x989680 ;  /* 0x009896800000895d */ /* 0x002fea0003900000 */
[----:B------:R-:W1:Y:S02]  /*6a60*/  @!P0 SYNCS.PHASECHK.TRANS64 P0, [R6+URZ], R5 ;  /* 0x00000005060085a7 */ /* 0x000e64000800007f */
[----:B-1----:R-:W-:Y:S05]  /*6a70*/  @!P0 BRA `(.L_x_85) ;  /* 0xfffffffc00f08947 */ /* 0x002fea000383ffff */
[----:B------:R-:W-:Y:S05]  /*6a80*/  BRA `(.L_x_142) ;  /* 0xffffffe4002c7947 */ /* 0x000fea000383ffff */
.L_x_86:
[----:B0-----:R0:W1:Y:S02]  /*6a90*/  SYNCS.PHASECHK.TRANS64.TRYWAIT P0, [R9+URZ], R4 ;  /* 0x00000004090075a7 */ /* 0x001064000800017f */
[----:B-1----:R-:W-:Y:S05]  /*6aa0*/  @!P0 NANOSLEEP.SYNCS 0x989680 ;  /* 0x009896800000895d */ /* 0x002fea0003900000 */
[----:B------:R-:W1:Y:S02]  /*6ab0*/  @!P0 SYNCS.PHASECHK.TRANS64 P0, [R9+URZ], R4 ;  /* 0x00000004090085a7 */ /* 0x000e64000800007f */
[----:B-1----:R-:W-:Y:S05]  /*6ac0*/  @!P0 BRA `(.L_x_86) ;  /* 0xfffffffc00f08947 */ /* 0x002fea000383ffff */
[----:B------:R-:W-:Y:S05]  /*6ad0*/  BRA `(.L_x_143) ;  /* 0xffffffe4003c7947 */ /* 0x000fea000383ffff */
.L_x_87:
[----:B0-----:R0:W1:Y:S02]  /*6ae0*/  SYNCS.PHASECHK.TRANS64.TRYWAIT P0, [R6+URZ], R5 ;  /* 0x00000005060075a7 */ /* 0x001064000800017f */
[----:B-1----:R-:W-:Y:S05]  /*6af0*/  @!P0 NANOSLEEP.SYNCS 0x989680 ;  /* 0x009896800000895d */ /* 0x002fea0003900000 */
[----:B------:R-:W1:Y:S02]  /*6b00*/  @!P0 SYNCS.PHASECHK.TRANS64 P0, [R6+URZ], R5 ;  /* 0x00000005060085a7 */ /* 0x000e64000800007f */
[----:B-1----:R-:W-:Y:S05]  /*6b10*/  @!P0 BRA `(.L_x_87) ;  /* 0xfffffffc00f08947 */ /* 0x002fea000383ffff */
[----:B------:R-:W-:Y:S05]  /*6b20*/  BRA `(.L_x_144) ;  /* 0xffffffe4004c7947 */ /* 0x000fea000383ffff */
.L_x_88:
[----:B0-----:R0:W1:Y:S02]  /*6b30*/  SYNCS.PHASECHK.TRANS64.TRYWAIT P0, [R9+URZ], R4 ;  /* 0x00000004090075a7 */ /* 0x001064000800017f */
[----:B-1----:R-:W-:Y:S05]  /*6b40*/  @!P0 NANOSLEEP.SYNCS 0x989680 ;  /* 0x009896800000895d */ /* 0x002fea0003900000 */
[----:B------:R-:W1:Y:S02]  /*6b50*/  @!P0 SYNCS.PHASECHK.TRANS64 P0, [R9+URZ], R4 ;  /* 0x00000004090085a7 */ /* 0x000e64000800007f */
[----:B-1----:R-:W-:Y:S05]  /*6b60*/  @!P0 BRA `(.L_x_88) ;  /* 0xfffffffc00f08947 */ /* 0x002fea000383ffff */
[----:B------:R-:W-:Y:S05]  /*6b70*/  BRA `(.L_x_145) ;  /* 0xffffffe4005c7947 */ /* 0x000fea000383ffff */
.L_x_89:
[----:B0-----:R0:W1:Y:S02]  /*6b80*/  SYNCS.PHASECHK.TRANS64.TRYWAIT P0, [R6+URZ], R5 ;  /* 0x00000005060075a7 */ /* 0x001064000800017f */
[----:B-1----:R-:W-:Y:S05]  /*6b90*/  @!P0 NANOSLEEP.SYNCS 0x989680 ;  /* 0x009896800000895d */ /* 0x002fea0003900000 */
[----:B------:R-:W1:Y:S02]  /*6ba0*/  @!P0 SYNCS.PHASECHK.TRANS64 P0, [R6+URZ], R5 ;  /* 0x00000005060085a7 */ /* 0x000e64000800007f */
[----:B-1----:R-:W-:Y:S05]  /*6bb0*/  @!P0 BRA `(.L_x_89) ;  /* 0xfffffffc00f08947 */ /* 0x002fea000383ffff */
[----:B------:R-:W-:Y:S05]  /*6bc0*/  BRA `(.L_x_146) ;  /* 0xffffffe4006c7947 */ /* 0x000fea000383ffff */
.L_x_90:
[----:B0-----:R0:W1:Y:S02]  /*6bd0*/  SYNCS.PHASECHK.TRANS64.TRYWAIT P0, [R9+URZ], R4 ;  /* 0x00000004090075a7 */ /* 0x001064000800017f */
[----:B-1----:R-:W-:Y:S05]  /*6be0*/  @!P0 NANOSLEEP.SYNCS 0x989680 ;  /* 0x009896800000895d */ /* 0x002fea0003900000 */
[----:B------:R-:W1:Y:S02]  /*6bf0*/  @!P0 SYNCS.PHASECHK.TRANS64 P0, [R9+URZ], R4 ;  /* 0x00000004090085a7 */ /* 0x000e64000800007f */
[----:B-1----:R-:W-:Y:S05]  /*6c00*/  @!P0 BRA `(.L_x_90) ;  /* 0xfffffffc00f08947 */ /* 0x002fea000383ffff */
[----:B------:R-:W-:Y:S05]  /*6c10*/  BRA `(.L_x_147) ;  /* 0xffffffe4007c7947 */ /* 0x000fea000383ffff */
.L_x_91:
[----:B0-----:R0:W1:Y:S02]  /*6c20*/  SYNCS.PHASECHK.TRANS64.TRYWAIT P0, [R6+URZ], R5 ;  /* 0x00000005060075a7 */ /* 0x001064000800017f */
[----:B-1----:R-:W-:Y:S05]  /*6c30*/  @!P0 NANOSLEEP.SYNCS 0x989680 ;  /* 0x009896800000895d */ /* 0x002fea0003900000 */
[----:B------:R-:W1:Y:S02]  /*6c40*/  @!P0 SYNCS.PHASECHK.TRANS64 P0, [R6+URZ], R5 ;  /* 0x00000005060085a7 */ /* 0x000e64000800007f */
[----:B-1----:R-:W-:Y:S05]  /*6c50*/  @!P0 BRA `(.L_x_91) ;  /* 0xfffffffc00f08947 */ /* 0x002fea000383ffff */
[----:B------:R-:W-:Y:S05]  /*6c60*/  BRA `(.L_x_148) ;  /* 0xffffffe4008c7947 */ /* 0x000fea000383ffff */
.L_x_92:
[----:B0-----:R0:W1:Y:S02]  /*6c70*/  SYNCS.PHASECHK.TRANS64.TRYWAIT P0, [R9+URZ], R4 ;  /* 0x00000004090075a7 */ /* 0x001064000800017f */
[----:B-1----:R-:W-:Y:S05]  /*6c80*/  @!P0 NANOSLEEP.SYNCS 0x989680 ;  /* 0x009896800000895d */ /* 0x002fea0003900000 */
[----:B------:R-:W1:Y:S02]  /*6c90*/  @!P0 SYNCS.PHASECHK.TRANS64 P0, [R9+URZ], R4 ;  /* 0x00000004090085a7 */ /* 0x000e64000800007f */
[----:B-1----:R-:W-:Y:S05]  /*6ca0*/  @!P0 BRA `(.L_x_92) ;  /* 0xfffffffc00f08947 */ /* 0x002fea000383ffff */
[----:B------:R-:W-:Y:S05]  /*6cb0*/  BRA `(.L_x_149) ;  /* 0xffffffe4009c7947 */ /* 0x000fea000383ffff */
.L_x_93:
[----:B0-----:R0:W1:Y:S02]  /*6cc0*/  SYNCS.PHASECHK.TRANS64.TRYWAIT P0, [R6+URZ], R5 ;  /* 0x00000005060075a7 */ /* 0x001064000800017f */
[----:B-1----:R-:W-:Y:S05]  /*6cd0*/  @!P0 NANOSLEEP.SYNCS 0x989680 ;  /* 0x009896800000895d */ /* 0x002fea0003900000 */
[----:B------:R-:W1:Y:S02]  /*6ce0*/  @!P0 SYNCS.PHASECHK.TRANS64 P0, [R6+URZ], R5 ;  /* 0x00000005060085a7 */ /* 0x000e64000800007f */
[----:B-1----:R-:W-:Y:S05]  /*6cf0*/  @!P0 BRA `(.L_x_93) ;  /* 0xfffffffc00f08947 */ /* 0x002fea000383ffff */
[----:B------:R-:W-:Y:S05]  /*6d00*/  BRA `(.L_x_150) ;  /* 0xffffffe400ac7947 */ /* 0x000fea000383ffff */
.L_x_94:
[----:B0-----:R0:W1:Y:S02]  /*6d10*/  SYNCS.PHASECHK.TRANS64.TRYWAIT P0, [R9+URZ], R4 ;  /* 0x00000004090075a7 */ /* 0x001064000800017f */
[----:B-1----:R-:W-:Y:S05]  /*6d20*/  @!P0 NANOSLEEP.SYNCS 0x989680 ;  /* 0x009896800000895d */ /* 0x002fea0003900000 */
[----:B------:R-:W1:Y:S02]  /*6d30*/  @!P0 SYNCS.PHASECHK.TRANS64 P0, [R9+URZ], R4 ;  /* 0x00000004090085a7 */ /* 0x000e64000800007f */
[----:B-1----:R-:W-:Y:S05]  /*6d40*/  @!P0 BRA `(.L_x_94) ;  /* 0xfffffffc00f08947 */ /* 0x002fea000383ffff */
[----:B------:R-:W-:Y:S05]  /*6d50*/  BRA `(.L_x_151) ;  /* 0xffffffe400bc7947 */ /* 0x000fea000383ffff */
.L_x_95:
[----:B0-----:R0:W1:Y:S02]  /*6d60*/  SYNCS.PHASECHK.TRANS64.TRYWAIT P0, [R6+URZ], R5 ;  /* 0x00000005060075a7 */ /* 0x001064000800017f */
[----:B-1----:R-:W-:Y:S05]  /*6d70*/  @!P0 NANOSLEEP.SYNCS 0x989680 ;  /* 0x009896800000895d */ /* 0x002fea0003900000 */
[----:B------:R-:W1:Y:S02]  /*6d80*/  @!P0 SYNCS.PHASECHK.TRANS64 P0, [R6+URZ], R5 ;  /* 0x00000005060085a7 */ /* 0x000e64000800007f */
[----:B-1----:R-:W-:Y:S05]  /*6d90*/  @!P0 BRA `(.L_x_95) ;  /* 0xfffffffc00f08947 */ /* 0x002fea000383ffff */
[----:B------:R-:W-:Y:S05]  /*6da0*/  BRA `(.L_x_152) ;  /* 0xffffffe400cc7947 */ /* 0x000fea000383ffff */
.L_x_96:
[----:B0-----:R0:W1:Y:S02]  /*6db0*/  SYNCS.PHASECHK.TRANS64.TRYWAIT P0, [R9+URZ], R4 ;  /* 0x00000004090075a7 */ /* 0x001064000800017f */
[----:B-1----:R-:W-:Y:S05]  /*6dc0*/  @!P0 NANOSLEEP.SYNCS 0x989680 ;  /* 0x009896800000895d */ /* 0x002fea0003900000 */
[----:B------:R-:W1:Y:S02]  /*6dd0*/  @!P0 SYNCS.PHASECHK.TRANS64 P0, [R9+URZ], R4 ;  /* 0x00000004090085a7 */ /* 0x000e64000800007f */
[----:B-1----:R-:W-:Y:S05]  /*6de0*/  @!P0 BRA `(.L_x_96) ;  /* 0xfffffffc00f08947 */ /* 0x002fea000383ffff */
[----:B------:R-:W-:Y:S05]  /*6df0*/  BRA `(.L_x_153) ;  /* 0xffffffe400dc7947 */ /* 0x000fea000383ffff */
.L_x_97:
[----:B0-----:R0:W1:Y:S02]  /*6e00*/  SYNCS.PHASECHK.TRANS64.TRYWAIT P0, [R6+URZ], R5 ;  /* 0x00000005060075a7 */ /* 0x001064000800017f */
[----:B-1----:R-:W-:Y:S05]  /*6e10*/  @!P0 NANOSLEEP.SYNCS 0x989680 ;  /* 0x009896800000895d */ /* 0x002fea0003900000 */
[----:B------:R-:W1:Y:S02]  /*6e20*/  @!P0 SYNCS.PHASECHK.TRANS64 P0, [R6+URZ], R5 ;  /* 0x00000005060085a7 */ /* 0x000e64000800007f */
[----:B-1----:R-:W-:Y:S05]  /*6e30*/  @!P0 BRA `(.L_x_97) ;  /* 0xfffffffc00f08947 */ /* 0x002fea000383ffff */
[----:B------:R-:W-:Y:S05]  /*6e40*/  BRA `(.L_x_154) ;  /* 0xffffffe400ec7947 */ /* 0x000fea000383ffff */
.L_x_98:
[----:B0-----:R0:W1:Y:S02]  /*6e50*/  SYNCS.PHASECHK.TRANS64.TRYWAIT P0, [R9+URZ], R4 ;  /* 0x00000004090075a7 */ /* 0x001064000800017f */
[----:B-1----:R-:W-:Y:S05]  /*6e60*/  @!P0 NANOSLEEP.SYNCS 0x989680 ;  /* 0x009896800000895d */ /* 0x002fea0003900000 */
[----:B------:R-:W1:Y:S02]  /*6e70*/  @!P0 SYNCS.PHASECHK.TRANS64 P0, [R9+URZ], R4 ;  /* 0x00000004090085a7 */ /* 0x000e64000800007f */
[----:B-1----:R-:W-:Y:S05]  /*6e80*/  @!P0 BRA `(.L_x_98) ;  /* 0xfffffffc00f08947 */ /* 0x002fea000383ffff */
[----:B------:R-:W-:Y:S05]  /*6e90*/  BRA `(.L_x_155) ;  /* 0xffffffe400fc7947 */ /* 0x000fea000383ffff */
.L_x_99:
[----:B0-----:R0:W1:Y:S02]  /*6ea0*/  SYNCS.PHASECHK.TRANS64.TRYWAIT P0, [R6+URZ], R5 ;  /* 0x00000005060075a7 */ /* 0x001064000800017f */
[----:B-1----:R-:W-:Y:S05]  /*6eb0*/  @!P0 NANOSLEEP.SYNCS 0x989680 ;  /* 0x009896800000895d */ /* 0x002fea0003900000 */
[----:B------:R-:W1:Y:S02]  /*6ec0*/  @!P0 SYNCS.PHASECHK.TRANS64 P0, [R6+URZ], R5 ;  /* 0x00000005060085a7 */ /* 0x000e64000800007f */
[----:B-1----:R-:W-:Y:S05]  /*6ed0*/  @!P0 BRA `(.L_x_99) ;  /* 0xfffffffc00f08947 */ /* 0x002fea000383ffff */
[----:B------:R-:W-:Y:S05]  /*6ee0*/  BRA `(.L_x_156) ;  /* 0xffffffe8000c7947 */ /* 0x000fea000383ffff */
.L_x_100:
[----:B0-----:R0:W1:Y:S02]  /*6ef0*/  SYNCS.PHASECHK.TRANS64.TRYWAIT P0, [R9+URZ], R4 ;  /* 0x00000004090075a7 */ /* 0x001064000800017f */
[----:B-1----:R-:W-:Y:S05]  /*6f00*/  @!P0 NANOSLEEP.SYNCS 0x989680 ;  /* 0x009896800000895d */ /* 0x002fea0003900000 */
[----:B------:R-:W1:Y:S02]  /*6f10*/  @!P0 SYNCS.PHASECHK.TRANS64 P0, [R9+URZ], R4 ;  /* 0x00000004090085a7 */ /* 0x000e64000800007f */
[----:B-1----:R-:W-:Y:S05]  /*6f20*/  @!P0 BRA `(.L_x_100) ;  /* 0xfffffffc00f08947 */ /* 0x002fea000383ffff */
[----:B------:R-:W-:Y:S05]  /*6f30*/  BRA `(.L_x_157) ;  /* 0xffffffe8001c7947 */ /* 0x000fea000383ffff */
.L_x_101:
[----:B0-----:R0:W1:Y:S02]  /*6f40*/  SYNCS.PHASECHK.TRANS64.TRYWAIT P0, [R6+URZ], R5 ;  /* 0x00000005060075a7 */ /* 0x001064000800017f */
[----:B-1----:R-:W-:Y:S05]  /*6f50*/  @!P0 NANOSLEEP.SYNCS 0x989680 ;  /* 0x009896800000895d */ /* 0x002fea0003900000 */
[----:B------:R-:W1:Y:S02]  /*6f60*/  @!P0 SYNCS.PHASECHK.TRANS64 P0, [R6+URZ], R5 ;  /* 0x00000005060085a7 */ /* 0x000e64000800007f */
[----:B-1----:R-:W-:Y:S05]  /*6f70*/  @!P0 BRA `(.L_x_101) ;  /* 0xfffffffc00f08947 */ /* 0x002fea000383ffff */
[----:B------:R-:W-:Y:S05]  /*6f80*/  BRA `(.L_x_158) ;  /* 0xffffffe8002c7947 */ /* 0x000fea000383ffff */
.L_x_102:
[----:B0-----:R0:W1:Y:S02]  /*6f90*/  SYNCS.PHASECHK.TRANS64.TRYWAIT P0, [R9+URZ], R4 ;  /* 0x00000004090075a7 */ /* 0x001064000800017f */
[----:B-1----:R-:W-:Y:S05]  /*6fa0*/  @!P0 NANOSLEEP.SYNCS 0x989680 ;  /* 0x009896800000895d */ /* 0x002fea0003900000 */
[----:B------:R-:W1:Y:S02]  /*6fb0*/  @!P0 SYNCS.PHASECHK.TRANS64 P0, [R9+URZ], R4 ;  /* 0x00000004090085a7 */ /* 0x000e64000800007f */
[----:B-1----:R-:W-:Y:S05]  /*6fc0*/  @!P0 BRA `(.L_x_102) ;  /* 0xfffffffc00f08947 */ /* 0x002fea000383ffff */
[----:B------:R-:W-:Y:S05]  /*6fd0*/  BRA `(.L_x_159) ;  /* 0xffffffe8003c7947 */ /* 0x000fea000383ffff */
.L_x_103:
[----:B0-----:R0:W1:Y:S02]  /*6fe0*/  SYNCS.PHASECHK.TRANS64.TRYWAIT P0, [R6+URZ], R5 ;  /* 0x00000005060075a7 */ /* 0x001064000800017f */
[----:B-1----:R-:W-:Y:S05]  /*6ff0*/  @!P0 NANOSLEEP.SYNCS 0x989680 ;  /* 0x009896800000895d */ /* 0x002fea0003900000 */
[----:B------:R-:W1:Y:S02]  /*7000*/  @!P0 SYNCS.PHASECHK.TRANS64 P0, [R6+URZ], R5 ;  /* 0x00000005060085a7 */ /* 0x000e64000800007f */
[----:B-1----:R-:W-:Y:S05]  /*7010*/  @!P0 BRA `(.L_x_103) ;  /* 0xfffffffc00f08947 */ /* 0x002fea000383ffff */
[----:B------:R-:W-:Y:S05]  /*7020*/  BRA `(.L_x_160) ;  /* 0xffffffe8004c7947 */ /* 0x000fea000383ffff */
.L_x_104:
[----:B0-----:R0:W1:Y:S02]  /*7030*/  SYNCS.PHASECHK.TRANS64.TRYWAIT P0, [R9+URZ], R4 ;  /* 0x00000004090075a7 */ /* 0x001064000800017f */
[----:B-1----:R-:W-:Y:S05]  /*7040*/  @!P0 NANOSLEEP.SYNCS 0x989680 ;  /* 0x009896800000895d */ /* 0x002fea0003900000 */
[----:B------:R-:W1:Y:S02]  /*7050*/  @!P0 SYNCS.PHASECHK.TRANS64 P0, [R9+URZ], R4 ;  /* 0x00000004090085a7 */ /* 0x000e64000800007f */
[----:B-1----:R-:W-:Y:S05]  /*7060*/  @!P0 BRA `(.L_x_104) ;  /* 0xfffffffc00f08947 */ /* 0x002fea000383ffff */
[----:B------:R-:W-:Y:S05]  /*7070*/  BRA `(.L_x_161) ;  /* 0xffffffe8005c7947 */ /* 0x000fea000383ffff */
.L_x_105:
[----:B0-----:R0:W1:Y:S02]  /*7080*/  SYNCS.PHASECHK.TRANS64.TRYWAIT P0, [R6+URZ], R5 ;  /* 0x00000005060075a7 */ /* 0x001064000800017f */
[----:B-1----:R-:W-:Y:S05]  /*7090*/  @!P0 NANOSLEEP.SYNCS 0x989680 ;  /* 0x009896800000895d */ /* 0x002fea0003900000 */
[----:B------:R-:W1:Y:S02]  /*70a0*/  @!P0 SYNCS.PHASECHK.TRANS64 P0, [R6+URZ], R5 ;  /* 0x00000005060085a7 */ /* 0x000e64000800007f */
[----:B-1----:R-:W-:Y:S05]  /*70b0*/  @!P0 BRA `(.L_x_105) ;  /* 0xfffffffc00f08947 */ /* 0x002fea000383ffff */
[----:B------:R-:W-:Y:S05]  /*70c0*/  BRA `(.L_x_162) ;  /* 0xffffffe8006c7947 */ /* 0x000fea000383ffff */
.L_x_106:
[----:B0-----:R0:W1:Y:S02]  /*70d0*/  SYNCS.PHASECHK.TRANS64.TRYWAIT P0, [R9+URZ], R4 ;  /* 0x00000004090075a7 */ /* 0x001064000800017f */
[----:B-1----:R-:W-:Y:S05]  /*70e0*/  @!P0 NANOSLEEP.SYNCS 0x989680 ;  /* 0x009896800000895d */ /* 0x002fea0003900000 */
[----:B------:R-:W1:Y:S02]  /*70f0*/  @!P0 SYNCS.PHASECHK.TRANS64 P0, [R9+URZ], R4 ;  /* 0x00000004090085a7 */ /* 0x000e64000800007f */
[----:B-1----:R-:W-:Y:S05]  /*7100*/  @!P0 BRA `(.L_x_106) ;  /* 0xfffffffc00f08947 */ /* 0x002fea000383ffff */
[----:B------:R-:W-:Y:S05]  /*7110*/  BRA `(.L_x_163) ;  /* 0xffffffe8007c7947 */ /* 0x000fea000383ffff */
.L_x_107:
[----:B0-----:R0:W1:Y:S02]  /*7120*/  SYNCS.PHASECHK.TRANS64.TRYWAIT P0, [R6+URZ], R5 ;  /* 0x00000005060075a7 */ /* 0x001064000800017f */
[----:B-1----:R-:W-:Y:S05]  /*7130*/  @!P0 NANOSLEEP.SYNCS 0x989680 ;  /* 0x009896800000895d */ /* 0x002fea0003900000 */
[----:B------:R-:W1:Y:S02]  /*7140*/  @!P0 SYNCS.PHASECHK.TRANS64 P0, [R6+URZ], R5 ;  /* 0x00000005060085a7 */ /* 0x000e64000800007f */
[----:B-1----:R-:W-:Y:S05]  /*7150*/  @!P0 BRA `(.L_x_107) ;  /* 0xfffffffc00f08947 */ /* 0x002fea000383ffff */
[----:B------:R-:W-:Y:S05]  /*7160*/  BRA `(.L_x_164) ;  /* 0xffffffe8008c7947 */ /* 0x000fea000383ffff */
.L_x_108:
[----:B0-----:R0:W1:Y:S02]  /*7170*/  SYNCS.PHASECHK.TRANS64.TRYWAIT P0, [R9+URZ], R4 ;  /* 0x00000004090075a7 */ /* 0x001064000800017f */
[----:B-1----:R-:W-:Y:S05]  /*7180*/  @!P0 NANOSLEEP.SYNCS 0x989680 ;  /* 0x009896800000895d */ /* 0x002fea0003900000 */
[----:B------:R-:W1:Y:S02]  /*7190*/  @!P0 SYNCS.PHASECHK.TRANS64 P0, [R9+URZ], R4 ;  /* 0x00000004090085a7 */ /* 0x000e64000800007f */
[----:B-1----:R-:W-:Y:S05]  /*71a0*/  @!P0 BRA `(.L_x_108) ;  /* 0xfffffffc00f08947 */ /* 0x002fea000383ffff */
[----:B------:R-:W-:Y:S05]  /*71b0*/  BRA `(.L_x_165) ;  /* 0xffffffe8009c7947 */ /* 0x000fea000383ffff */
.L_x_109:
[----:B0-----:R0:W1:Y:S02]  /*71c0*/  SYNCS.PHASECHK.TRANS64.TRYWAIT P0, [R6+URZ], R5 ;  /* 0x00000005060075a7 */ /* 0x001064000800017f */
[----:B-1----:R-:W-:Y:S05]  /*71d0*/  @!P0 NANOSLEEP.SYNCS 0x989680 ;  /* 0x009896800000895d */ /* 0x002fea0003900000 */
[----:B------:R-:W1:Y:S02]  /*71e0*/  @!P0 SYNCS.PHASECHK.TRANS64 P0, [R6+URZ], R5 ;  /* 0x00000005060085a7 */ /* 0x000e64000800007f */
[----:B-1----:R-:W-:Y:S05]  /*71f0*/  @!P0 BRA `(.L_x_109) ;  /* 0xfffffffc00f08947 */ /* 0x002fea000383ffff */
[----:B------:R-:W-:Y:S05]  /*7200*/  BRA `(.L_x_166) ;  /* 0xffffffe800ac7947 */ /* 0x000fea000383ffff */
.L_x_110:
[----:B0-----:R0:W1:Y:S02]  /*7210*/  SYNCS.PHASECHK.TRANS64.TRYWAIT P0, [R9+URZ], R4 ;  /* 0x00000004090075a7 */ /* 0x001064000800017f */
[----:B-1----:R-:W-:Y:S05]  /*7220*/  @!P0 NANOSLEEP.SYNCS 0x989680 ;  /* 0x009896800000895d */ /* 0x002fea0003900000 */
[----:B------:R-:W1:Y:S02]  /*7230*/  @!P0 SYNCS.PHASECHK.TRANS64 P0, [R9+URZ], R4 ;  /* 0x00000004090085a7 */ /* 0x000e64000800007f */
[----:B-1----:R-:W-:Y:S05]  /*7240*/  @!P0 BRA `(.L_x_110) ;  /* 0xfffffffc00f08947 */ /* 0x002fea000383ffff */
[----:B------:R-:W-:Y:S05]  /*7250*/  BRA `(.L_x_167) ;  /* 0xffffffe800bc7947 */ /* 0x000fea000383ffff */
.L_x_111:
[----:B0-----:R0:W1:Y:S02]  /*7260*/  SYNCS.PHASECHK.TRANS64.TRYWAIT P0, [R6+URZ], R5 ;  /* 0x00000005060075a7 */ /* 0x001064000800017f */
[----:B-1----:R-:W-:Y:S05]  /*7270*/  @!P0 NANOSLEEP.SYNCS 0x989680 ;  /* 0x009896800000895d */ /* 0x002fea0003900000 */
[----:B------:R-:W1:Y:S02]  /*7280*/  @!P0 SYNCS.PHASECHK.TRANS64 P0, [R6+URZ], R5 ;  /* 0x00000005060085a7 */ /* 0x000e64000800007f */
[----:B-1----:R-:W-:Y:S05]  /*7290*/  @!P0 BRA `(.L_x_111) ;  /* 0xfffffffc00f08947 */ /* 0x002fea000383ffff */
[----:B------:R-:W-:Y:S05]  /*72a0*/  BRA `(.L_x_168) ;  /* 0xffffffe800cc7947 */ /* 0x000fea000383ffff */
.L_x_112:
[----:B0-----:R0:W1:Y:S02]  /*72b0*/  SYNCS.PHASECHK.TRANS64.TRYWAIT P0, [R9+URZ], R4 ;  /* 0x00000004090075a7 */ /* 0x001064000800017f */
[----:B-1----:R-:W-:Y:S05]  /*72c0*/  @!P0 NANOSLEEP.SYNCS 0x989680 ;  /* 0x009896800000895d */ /* 0x002fea0003900000 */
[----:B------:R-:W1:Y:S02]  /*72d0*/  @!P0 SYNCS.PHASECHK.TRANS64 P0, [R9+URZ], R4 ;  /* 0x00000004090085a7 */ /* 0x000e64000800007f */
[----:B-1----:R-:W-:Y:S05]  /*72e0*/  @!P0 BRA `(.L_x_112) ;  /* 0xfffffffc00f08947 */ /* 0x002fea000383ffff */
[----:B------:R-:W-:Y:S05]  /*72f0*/  BRA `(.L_x_169) ;  /* 0xffffffe800dc7947 */ /* 0x000fea000383ffff */
.L_x_113:
[----:B0-----:R0:W1:Y:S02]  /*7300*/  SYNCS.PHASECHK.TRANS64.TRYWAIT P0, [R6+URZ], R5 ;  /* 0x00000005060075a7 */ /* 0x001064000800017f */
[----:B-1----:R-:W-:Y:S05]  /*7310*/  @!P0 NANOSLEEP.SYNCS 0x989680 ;  /* 0x009896800000895d */ /* 0x002fea0003900000 */
[----:B------:R-:W1:Y:S02]  /*7320*/  @!P0 SYNCS.PHASECHK.TRANS64 P0, [R6+URZ], R5 ;  /* 0x00000005060085a7 */ /* 0x000e64000800007f */
[----:B-1----:R-:W-:Y:S05]  /*7330*/  @!P0 BRA `(.L_x_113) ;  /* 0xfffffffc00f08947 */ /* 0x002fea000383ffff */
[----:B------:R-:W-:Y:S05]  /*7340*/  BRA `(.L_x_170) ;  /* 0xffffffe800ec7947 */ /* 0x000fea000383ffff */
.L_x_114:
[----:B0-----:R0:W1:Y:S02]  /*7350*/  SYNCS.PHASECHK.TRANS64.TRYWAIT P0, [R9+URZ], R4 ;  /* 0x00000004090075a7 */ /* 0x001064000800017f */
[----:B-1----:R-:W-:Y:S05]  /*7360*/  @!P0 NANOSLEEP.SYNCS 0x989680 ;  /* 0x009896800000895d */ /* 0x002fea0003900000 */
[----:B------:R-:W1:Y:S02]  /*7370*/  @!P0 SYNCS.PHASECHK.TRANS64 P0, [R9+URZ], R4 ;  /* 0x00000004090085a7 */ /* 0x000e64000800007f */
[----:B-1----:R-:W-:Y:S05]  /*7380*/  @!P0 BRA `(.L_x_114) ;  /* 0xfffffffc00f08947 */ /* 0x002fea000383ffff */
[----:B------:R-:W-:Y:S05]  /*7390*/  BRA `(.L_x_171) ;  /* 0xffffffe800fc7947 */ /* 0x000fea000383ffff */
.L_x_115:
[----:B0-----:R0:W1:Y:S02]  /*73a0*/  SYNCS.PHASECHK.TRANS64.TRYWAIT P0, [R6+URZ], R5 ;  /* 0x00000005060075a7 */ /* 0x001064000800017f */
[----:B-1----:R-:W-:Y:S05]  /*73b0*/  @!P0 NANOSLEEP.SYNCS 0x989680 ;  /* 0x009896800000895d */ /* 0x002fea0003900000 */
[----:B------:R-:W1:Y:S02]  /*73c0*/  @!P0 SYNCS.PHASECHK.TRANS64 P0, [R6+URZ], R5 ;  /* 0x00000005060085a7 */ /* 0x000e64000800007f */
[----:B-1----:R-:W-:Y:S05]  /*73d0*/  @!P0 BRA `(.L_x_115) ;  /* 0xfffffffc00f08947 */ /* 0x002fea000383ffff */
[----:B------:R-:W-:Y:S05]  /*73e0*/  BRA `(.L_x_172) ;  /* 0xffffffec000c7947 */ /* 0x000fea000383ffff */
.L_x_116:
[----:B0-----:R0:W1:Y:S02]  /*73f0*/  SYNCS.PHASECHK.TRANS64.TRYWAIT P0, [R9+URZ], R4 ;  /* 0x00000004090075a7 */ /* 0x001064000800017f */
[----:B-1----:R-:W-:Y:S05]  /*7400*/  @!P0 NANOSLEEP.SYNCS 0x989680 ;  /* 0x009896800000895d */ /* 0x002fea0003900000 */
[----:B------:R-:W1:Y:S02]  /*7410*/  @!P0 SYNCS.PHASECHK.TRANS64 P0, [R9+URZ], R4 ;  /* 0x00000004090085a7 */ /* 0x000e64000800007f */
[----:B-1----:R-:W-:Y:S05]  /*7420*/  @!P0 BRA `(.L_x_116) ;  /* 0xfffffffc00f08947 */ /* 0x002fea000383ffff */
[----:B------:R-:W-:Y:S05]  /*7430*/  BRA `(.L_x_173) ;  /* 0xffffffec001c7947 */ /* 0x000fea000383ffff */
.L_x_117:
[----:B0-----:R0:W1:Y:S02]  /*7440*/  SYNCS.PHASECHK.TRANS64.TRYWAIT P0, [R6+URZ], R5 ;  /* 0x00000005060075a7 */ /* 0x001064000800017f */
[----:B-1----:R-:W-:Y:S05]  /*7450*/  @!P0 NANOSLEEP.SYNCS 0x989680 ;  /* 0x009896800000895d */ /* 0x002fea0003900000 */
[----:B------:R-:W1:Y:S02]  /*7460*/  @!P0 SYNCS.PHASECHK.TRANS64 P0, [R6+URZ], R5 ;  /* 0x00000005060085a7 */ /* 0x000e64000800007f */
[----:B-1----:R-:W-:Y:S05]  /*7470*/  @!P0 BRA `(.L_x_117) ;  /* 0xfffffffc00f08947 */ /* 0x002fea000383ffff */
[----:B------:R-:W-:Y:S05]  /*7480*/  BRA `(.L_x_174) ;  /* 0xffffffec002c7947 */ /* 0x000fea000383ffff */
.L_x_118:
[----:B0-----:R0:W1:Y:S02]  /*7490*/  SYNCS.PHASECHK.TRANS64.TRYWAIT P0, [R9+URZ], R4 ;  /* 0x00000004090075a7 */ /* 0x001064000800017f */
[----:B-1----:R-:W-:Y:S05]  /*74a0*/  @!P0 NANOSLEEP.SYNCS 0x989680 ;  /* 0x009896800000895d */ /* 0x002fea0003900000 */
[----:B------:R-:W1:Y:S02]  /*74b0*/  @!P0 SYNCS.PHASECHK.TRANS64 P0, [R9+URZ], R4 ;  /* 0x00000004090085a7 */ /* 0x000e64000800007f */
[----:B-1----:R-:W-:Y:S05]  /*74c0*/  @!P0 BRA `(.L_x_118) ;  /* 0xfffffffc00f08947 */ /* 0x002fea000383ffff */
[----:B------:R-:W-:Y:S05]  /*74d0*/  BRA `(.L_x_175) ;  /* 0xffffffec003c7947 */ /* 0x000fea000383ffff */
.L_x_119:
[----:B0-----:R0:W1:Y:S02]  /*74e0*/  SYNCS.PHASECHK.TRANS64.TRYWAIT P0, [R6+URZ], R5 ;  /* 0x00000005060075a7 */ /* 0x001064000800017f */
[----:B-1----:R-:W-:Y:S05]  /*74f0*/  @!P0 NANOSLEEP.SYNCS 0x989680 ;  /* 0x009896800000895d */ /* 0x002fea0003900000 */
[----:B------:R-:W1:Y:S02]  /*7500*/  @!P0 SYNCS.PHASECHK.TRANS64 P0, [R6+URZ], R5 ;  /* 0x00000005060085a7 */ /* 0x000e64000800007f */
[----:B-1----:R-:W-:Y:S05]  /*7510*/  @!P0 BRA `(.L_x_119) ;  /* 0xfffffffc00f08947 */ /* 0x002fea000383ffff */
[----:B------:R-:W-:Y:S05]  /*7520*/  BRA `(.L_x_176) ;  /* 0xffffffec004c7947 */ /* 0x000fea000383ffff */
.L_x_120:
[----:B0-----:R0:W1:Y:S02]  /*7530*/  SYNCS.PHASECHK.TRANS64.TRYWAIT P0, [R9+URZ], R4 ;  /* 0x00000004090075a7 */ /* 0x001064000800017f */
[----:B-1----:R-:W-:Y:S05]  /*7540*/  @!P0 NANOSLEEP.SYNCS 0x989680 ;  /* 0x009896800000895d */ /* 0x002fea0003900000 */
[----:B------:R-:W1:Y:S02]  /*7550*/  @!P0 SYNCS.PHASECHK.TRANS64 P0, [R9+URZ], R4 ;  /* 0x00000004090085a7 */ /* 0x000e64000800007f */
[----:B-1----:R-:W-:Y:S05]  /*7560*/  @!P0 BRA `(.L_x_120) ;  /* 0xfffffffc00f08947 */ /* 0x002fea000383ffff */
[----:B------:R-:W-:Y:S05]  /*7570*/  BRA `(.L_x_177) ;  /* 0xffffffec005c7947 */ /* 0x000fea000383ffff */
.L_x_121:
[----:B0-----:R0:W1:Y:S02]  /*7580*/  SYNCS.PHASECHK.TRANS64.TRYWAIT P0, [R6+URZ], R5 ;  /* 0x00000005060075a7 */ /* 0x001064000800017f */
[----:B-1----:R-:W-:Y:S05]  /*7590*/  @!P0 NANOSLEEP.SYNCS 0x989680 ;  /* 0x009896800000895d */ /* 0x002fea0003900000 */
[----:B------:R-:W1:Y:S02]  /*75a0*/  @!P0 SYNCS.PHASECHK.TRANS64 P0, [R6+URZ], R5 ;  /* 0x00000005060085a7 */ /* 0x000e64000800007f */
[----:B-1----:R-:W-:Y:S05]  /*75b0*/  @!P0 BRA `(.L_x_121) ;  /* 0xfffffffc00f08947 */ /* 0x002fea000383ffff */
[----:B------:R-:W-:Y:S05]  /*75c0*/  BRA `(.L_x_178) ;  /* 0xffffffec006c7947 */ /* 0x000fea000383ffff */
.L_x_122:
[----:B0-----:R0:W1:Y:S02]  /*75d0*/  SYNCS.PHASECHK.TRANS64.TRYWAIT P0, [R9+URZ], R4 ;  /* 0x00000004090075a7 */ /* 0x001064000800017f */
[----:B-1----:R-:W-:Y:S05]  /*75e0*/  @!P0 NANOSLEEP.SYNCS 0x989680 ;  /* 0x009896800000895d */ /* 0x002fea0003900000 */
[----:B------:R-:W1:Y:S02]  /*75f0*/  @!P0 SYNCS.PHASECHK.TRANS64 P0, [R9+URZ], R4 ;  /* 0x00000004090085a7 */ /* 0x000e64000800007f */
[----:B-1----:R-:W-:Y:S05]  /*7600*/  @!P0 BRA `(.L_x_122) ;  /* 0xfffffffc00f08947 */ /* 0x002fea000383ffff */
[----:B------:R-:W-:Y:S05]  /*7610*/  BRA `(.L_x_179) ;  /* 0xffffffec007c7947 */ /* 0x000fea000383ffff */
.L_x_123:
[----:B0-----:R0:W1:Y:S02]  /*7620*/  SYNCS.PHASECHK.TRANS64.TRYWAIT P0, [R6+URZ], R5 ;  /* 0x00000005060075a7 */ /* 0x001064000800017f */
[----:B-1----:R-:W-:Y:S05]  /*7630*/  @!P0 NANOSLEEP.SYNCS 0x989680 ;  /* 0x009896800000895d */ /* 0x002fea0003900000 */
[----:B------:R-:W1:Y:S02]  /*7640*/  @!P0 SYNCS.PHASECHK.TRANS64 P0, [R6+URZ], R5 ;  /* 0x00000005060085a7 */ /* 0x000e64000800007f */
[----:B-1----:R-:W-:Y:S05]  /*7650*/  @!P0 BRA `(.L_x_123) ;  /* 0xfffffffc00f08947 */ /* 0x002fea000383ffff */
[----:B------:R-:W-:Y:S05]  /*7660*/  BRA `(.L_x_180) ;  /* 0xffffffec00847947 */ /* 0x000fea000383ffff */
.L_x_181:
[----:B------:R-:W-:-:S00]  /*7670*/  BRA `(.L_x_181) ;  /* 0xfffffffc00fc7947 */ /* 0x000fc0000383ffff */
[----:B------:R-:W-:-:S00]  /*7680*/  NOP ;  /* 0x0000000000007918 */ /* 0x000fc00000000000 */
[----:B------:R-:W-:-:S00]  /*7690*/  NOP ;  /* 0x0000000000007918 */ /* 0x000fc00000000000 */
[----:B------:R-:W-:-:S00]  /*76a0*/  NOP ;  /* 0x0000000000007918 */ /* 0x000fc00000000000 */
[----:B------:R-:W-:-:S00]  /*76b0*/  NOP ;  /* 0x0000000000007918 */ /* 0x000fc00000000000 */
[----:B------:R-:W-:-:S00]  /*76c0*/  NOP ;  /* 0x0000000000007918 */ /* 0x000fc00000000000 */
[----:B------:R-:W-:-:S00]  /*76d0*/  NOP ;  /* 0x0000000000007918 */ /* 0x000fc00000000000 */
[----:B------:R-:W-:-:S00]  /*76e0*/  NOP ;  /* 0x0000000000007918 */ /* 0x000fc00000000000 */
[----:B------:R-:W-:-:S00]  /*76f0*/  NOP ;  /* 0x0000000000007918 */ /* 0x000fc00000000000 */
.L_x_182:


//--------------------- .nv.shared._ZN7cutlass13device_kernelINS_4gemm6kernel13GemmUniversalIN4cute5tupleIJiiiiEEENS1_10collective13CollectiveMmaINS1_37MainloopSm90TmaGmmaWarpSpecializedFP8ILi50ENS5_IJNS4_1CILi1EEESB_SB_EEENS1_35KernelTmaWarpSpecializedCooperativeEEENS5_IJNSA_ILi128EEENSA_ILi16EEENSA_ILi32EEEEEENS_12float_e4m3_tENS5_IJlSB_lEEESJ_SK_NS4_8TiledMMAINS4_8MMA_AtomIJNS4_4SM904GMMA30MMA_64x16x32_F32E4M3E4M3_SS_TNILNSO_7ScaleInE1ELSQ_1EEEEEENS4_6LayoutINS5_IJNSA_ILi2EEESB_SB_EEENS5_IJSB_NSA_ILi0EEESW_EEEEENS5_IJNS4_10UnderscoreESZ_SZ_EEEEENS4_13SM90_TMA_LOADENS4_14ComposedLayoutINS4_7SwizzleILi1ELi4ELi3EEENS4_18smem_ptr_flag_bitsILi8EEENST_INS5_IJNSA_ILi8EEESH_EEENS5_IJSH_SB_EEEEEEEvNS4_8identityES12_S1C_vS1D_EENS_8epilogue10collective6detail29Sm90TmaWarpSpecializedAdapterINS1G_15DefaultEpilogueISJ_SK_SK_NS1F_6thread17LinearCombinationISJ_Li1EffLNS1K_9ScaleType4KindE0ELNS_15FloatRoundStyleE2ESJ_EENS1_15EpilogueDefaultEEEEEvvEEEEvNT_6ParamsE --------------------------
	.section	.nv.shared._ZN7cutlass13device_kernelINS_4gemm6kernel13GemmUniversalIN4cute5tupleIJiiiiEEENS1_10collective13CollectiveMmaINS1_37MainloopSm90TmaGmmaWarpSpecializedFP8ILi50ENS5_IJNS4_1CILi1EEESB_SB_EEENS1_35KernelTmaWarpSpecializedCooperativeEEENS5_IJNSA_ILi128EEENSA_ILi16EEENSA_ILi32EEEEEENS_12float_e4m3_tENS5_IJlSB_lEEESJ_SK_NS4_8TiledMMAINS4_8MMA_AtomIJNS4_4SM904GMMA30MMA_64x16x32_F32E4M3E4M3_SS_TNILNSO_7ScaleInE1ELSQ_1EEEEEENS4_6LayoutINS5_IJNSA_ILi2EEESB_SB_EEENS5_IJSB_NSA_ILi0EEESW_EEEEENS5_IJNS4_10UnderscoreESZ_SZ_EEEEENS4_13SM90_TMA_LOADENS4_14ComposedLayoutINS4_7SwizzleILi1ELi4ELi3EEENS4_18smem_ptr_flag_bitsILi8EEENST_INS5_IJNSA_ILi8EEESH_EEENS5_IJSH_SB_EEEEEEEvNS4_8identityES12_S1C_vS1D_EENS_8epilogue10collective6detail29Sm90TmaWarpSpecializedAdapterINS1G_15DefaultEpilogueISJ_SK_SK_NS1F_6thread17LinearCombinationISJ_Li1EffLNS1K_9ScaleType4KindE0ELNS_15FloatRoundStyleE2ESJ_EENS1_15EpilogueDefaultEEEEEvvEEEEvNT_6ParamsE,"aw",@nobits
	.sectionflags	@""
	.align	16
	.zero		1024


//--------------------- .nv.shared.reserved.0     --------------------------
	.section	.nv.shared.reserved.0,"aw",@nobits
	.weak		__nv_reservedSMEM_offset_0_alias
	.size		__nv_reservedSMEM_offset_0_alias, 0, 0
	.other		__nv_reservedSMEM_offset_0_alias,@"STO_CUDA_RESERVED_SHARED STV_DEFAULT"
__nv_reservedSMEM_offset_0_alias:
	.zero		0


//--------------------- .nv.global                --------------------------
	.section	.nv.global,"aw",@nobits
.nv.global:
	.type		_ZN39_INTERNAL_5fb93c53_4_k_cu_9c9e3bf6_57074cute1_E,@object
	.size		_ZN39_INTERNAL_5fb93c53_4_k_cu_9c9e3bf6_57074cute1_E,(_ZN39_INTERNAL_5fb93c53_4_k_cu_9c9e3bf6_57074cuda3std3__45__cpo6cbeginE - _ZN39_INTERNAL_5fb93c53_4_k_cu_9c9e3bf6_57074cute1_E)
_ZN39_INTERNAL_5fb93c53_4_k_cu_9c9e3bf6_57074cute1_E:
	.zero		1
	.type		_ZN39_INTERNAL_5fb93c53_4_k_cu_9c9e3bf6_57074cuda3std3__45__cpo6cbeginE,@object
	.size		_ZN39_INTERNAL_5fb93c53_4_k_cu_9c9e3bf6_57074cuda3std3__45__cpo6cbeginE,(_ZN39_INTERNAL_5fb93c53_4_k_cu_9c9e3bf6_57074cuda3std3__48in_placeE - _ZN39_INTERNAL_5fb93c53_4_k_cu_9c9e3bf6_57074cuda3std3__45__cpo6cbeginE)
_ZN39_INTERNAL_5fb93c53_4_k_cu_9c9e3bf6_57074cuda3std3__45__cpo6cbeginE:
	.zero		1
	.type		_ZN39_INTERNAL_5fb93c53_4_k_cu_9c9e3bf6_57074cuda3std3__48in_placeE,@object
	.size		_ZN39_INTERNAL_5fb93c53_4_k_cu_9c9e3bf6_57074cuda3std3__48in_placeE,(_ZN39_INTERNAL_5fb93c53_4_k_cu_9c9e3bf6_57074cuda3std6ranges3__45__cpo9iter_moveE - _ZN39_INTERNAL_5fb93c53_4_k_cu_9c9e3bf6_57074cuda3std3__48in_placeE)
_ZN39_INTERNAL_5fb93c53_4_k_cu_9c9e3bf6_57074cuda3std3__48in_placeE:
	.zero		1
	.type		_ZN39_INTERNAL_5fb93c53_4_k_cu_9c9e3bf6_57074cuda3std6ranges3__45__cpo9iter_moveE,@object
	.size		_ZN39_INTERNAL_5fb93c53_4_k_cu_9c9e3bf6_57074cuda3std6ranges3__45__cpo9iter_moveE,(_ZN39_INTERNAL_5fb93c53_4_k_cu_9c9e3bf6_57074cuda3std3__45__cpo5beginE - _ZN39_INTERNAL_5fb93c53_4_k_cu_9c9e3bf6_57074cuda3std6ranges3__45__cpo9iter_moveE)
_ZN39_INTERNAL_5fb93c53_4_k_cu_9c9e3bf6_57074cuda3std6ranges3__45__cpo9iter_moveE:
	.zero		1
	.type		_ZN39_INTERNAL_5fb93c53_4_k_cu_9c9e3bf6_57074cuda3std3__45__cpo5beginE,@object
	.size		_ZN39_INTERNAL_5fb93c53_4_k_cu_9c9e3bf6_57074cuda3std3__45__cpo5beginE,(_ZN39_INTERNAL_5fb93c53_4_k_cu_9c9e3bf6_57074cuda3std3__441_GLOBAL__N__5fb93c53_4_k_cu_9c9e3bf6_57076ignoreE - _ZN39_INTERNAL_5fb93c53_4_k_cu_9c9e3bf6_57074cuda3std3__45__cpo5beginE)
_ZN39_INTERNAL_5fb93c53_4_k_cu_9c9e3bf6_57074cuda3std3__45__cpo5beginE:
	.zero		1
	.type		_ZN39_INTERNAL_5fb93c53_4_k_cu_9c9e3bf6_57074cuda3std3__441_GLOBAL__N__5fb93c53_4_k_cu_9c9e3bf6_57076ignoreE,@object
	.size		_ZN39_INTERNAL_5fb93c53_4_k_cu_9c9e3bf6_57074cuda3std3__441_GLOBAL__N__5fb93c53_4_k_cu_9c9e3bf6_57076ignoreE,(_ZN39_INTERNAL_5fb93c53_4_k_cu_9c9e3bf6_57074cute7productE - _ZN39_INTERNAL_5fb93c53_4_k_cu_9c9e3bf6_57074cuda3std3__441_GLOBAL__N__5fb93c53_4_k_cu_9c9e3bf6_57076ignoreE)
_ZN39_INTERNAL_5fb93c53_4_k_cu_9c9e3bf6_57074cuda3std3__441_GLOBAL__N__5fb93c53_4_k_cu_9c9e3bf6_57076ignoreE:
	.zero		1
	.type		_ZN39_INTERNAL_5fb93c53_4_k_cu_9c9e3bf6_57074cute7productE,@object
	.size		_ZN39_INTERNAL_5fb93c53_4_k_cu_9c9e3bf6_57074cute7productE,(_ZN39_INTERNAL_5fb93c53_4_k_cu_9c9e3bf6_57074cuda3std3__45__cpo3endE - _ZN39_INTERNAL_5fb93c53_4_k_cu_9c9e3bf6_57074cute7productE)
_ZN39_INTERNAL_5fb93c53_4_k_cu_9c9e3bf6_57074cute7productE:
	.zero		1
	.type		_ZN39_INTERNAL_5fb93c53_4_k_cu_9c9e3bf6_57074cuda3std3__45__cpo3endE,@object
	.size		_ZN39_INTERNAL_5fb93c53_4_k_cu_9c9e3bf6_57074cuda3std3__45__cpo3endE,(_ZN39_INTERNAL_5fb93c53_4_k_cu_9c9e3bf6_57074cuda3std3__419piecewise_constructE - _ZN39_INTERNAL_5fb93c53_4_k_cu_9c9e3bf6_57074cuda3std3__45__cpo3endE)
_ZN39_INTERNAL_5fb93c53_4_k_cu_9c9e3bf6_57074cuda3std3__45__cpo3endE:
	.zero		1
	.type		_ZN39_INTERNAL_5fb93c53_4_k_cu_9c9e3bf6_57074cuda3std3__419piecewise_constructE,@object
	.size		_ZN39_INTERNAL_5fb93c53_4_k_cu_9c9e3bf6_57074cuda3std3__419piecewise_constructE,(_ZN39_INTERNAL_5fb93c53_4_k_cu_9c9e3bf6_57074cuda3std3__45__cpo4cendE - _ZN39_INTERNAL_5fb93c53_4_k_cu_9c9e3bf6_57074cuda3std3__419piecewise_constructE)
_ZN39_INTERNAL_5fb93c53_4_k_cu_9c9e3bf6_57074cuda3std3__419piecewise_constructE:
	.zero		1
	.type		_ZN39_INTERNAL_5fb93c53_4_k_cu_9c9e3bf6_57074cuda3std3__45__cpo4cendE,@object
	.size		_ZN39_INTERNAL_5fb93c53_4_k_cu_9c9e3bf6_57074cuda3std3__45__cpo4cendE,(_ZN39_INTERNAL_5fb93c53_4_k_cu_9c9e3bf6_57074cuda3std6ranges3__45__cpo4swapE - _ZN39_INTERNAL_5fb93c53_4_k_cu_9c9e3bf6_57074cuda3std3__45__cpo4cendE)
_ZN39_INTERNAL_5fb93c53_4_k_cu_9c9e3bf6_57074cuda3std3__45__cpo4cendE:
	.zero		1
	.type		_ZN39_INTERNAL_5fb93c53_4_k_cu_9c9e3bf6_57074cuda3std6ranges3__45__cpo4swapE,@object
	.size		_ZN39_INTERNAL_5fb93c53_4_k_cu_9c9e3bf6_57074cuda3std6ranges3__45__cpo4swapE,(.L_7 - _ZN39_INTERNAL_5fb93c53_4_k_cu_9c9e3bf6_57074cuda3std6ranges3__45__cpo4swapE)
_ZN39_INTERNAL_5fb93c53_4_k_cu_9c9e3bf6_57074cuda3std6ranges3__45__cpo4swapE:
	.zero		1
.L_7:


//--------------------- .nv.constant0._ZN7cutlass13device_kernelINS_4gemm6kernel13GemmUniversalIN4cute5tupleIJiiiiEEENS1_10collective13CollectiveMmaINS1_37MainloopSm90TmaGmmaWarpSpecializedFP8ILi50ENS5_IJNS4_1CILi1EEESB_SB_EEENS1_35KernelTmaWarpSpecializedCooperativeEEENS5_IJNSA_ILi128EEENSA_ILi16EEENSA_ILi32EEEEEENS_12float_e4m3_tENS5_IJlSB_lEEESJ_SK_NS4_8TiledMMAINS4_8MMA_AtomIJNS4_4SM904GMMA30MMA_64x16x32_F32E4M3E4M3_SS_TNILNSO_7ScaleInE1ELSQ_1EEEEEENS4_6LayoutINS5_IJNSA_ILi2EEESB_SB_EEENS5_IJSB_NSA_ILi0EEESW_EEEEENS5_IJNS4_10UnderscoreESZ_SZ_EEEEENS4_13SM90_TMA_LOADENS4_14ComposedLayoutINS4_7SwizzleILi1ELi4ELi3EEENS4_18smem_ptr_flag_bitsILi8EEENST_INS5_IJNSA_ILi8EEESH_EEENS5_IJSH_SB_EEEEEEEvNS4_8identityES12_S1C_vS1D_EENS_8epilogue10collective6detail29Sm90TmaWarpSpecializedAdapterINS1G_15DefaultEpilogueISJ_SK_SK_NS1F_6thread17LinearCombinationISJ_Li1EffLNS1K_9ScaleType4KindE0ELNS_15FloatRoundStyleE2ESJ_EENS1_15EpilogueDefaultEEEEEvvEEEEvNT_6ParamsE --------------------------
	.section	.nv.constant0._ZN7cutlass13device_kernelINS_4gemm6kernel13GemmUniversalIN4cute5tupleIJiiiiEEENS1_10collective13CollectiveMmaINS1_37MainloopSm90TmaGmmaWarpSpecializedFP8ILi50ENS5_IJNS4_1CILi1EEESB_SB_EEENS1_35KernelTmaWarpSpecializedCooperativeEEENS5_IJNSA_ILi128EEENSA_ILi16EEENSA_ILi32EEEEEENS_12float_e4m3_tENS5_IJlSB_lEEESJ_SK_NS4_8TiledMMAINS4_8MMA_AtomIJNS4_4SM904GMMA30MMA_64x16x32_F32E4M3E4M3_SS_TNILNSO_7ScaleInE1ELSQ_1EEEEEENS4_6LayoutINS5_IJNSA_ILi2EEESB_SB_EEENS5_IJSB_NSA_ILi0EEESW_EEEEENS5_IJNS4_10UnderscoreESZ_SZ_EEEEENS4_13SM90_TMA_LOADENS4_14ComposedLayoutINS4_7SwizzleILi1ELi4ELi3EEENS4_18smem_ptr_flag_bitsILi8EEENST_INS5_IJNSA_ILi8EEESH_EEENS5_IJSH_SB_EEEEEEEvNS4_8identityES12_S1C_vS1D_EENS_8epilogue10collective6detail29Sm90TmaWarpSpecializedAdapterINS1G_15DefaultEpilogueISJ_SK_SK_NS1F_6thread17LinearCombinationISJ_Li1EffLNS1K_9ScaleType4KindE0ELNS_15FloatRoundStyleE2ESJ_EENS1_15EpilogueDefaultEEEEEvvEEEEvNT_6ParamsE,"a",@progbits
	.sectionflags	@""
	.align	4
.nv.constant0._ZN7cutlass13device_kernelINS_4gemm6kernel13GemmUniversalIN4cute5tupleIJiiiiEEENS1_10collective13CollectiveMmaINS1_37MainloopSm90TmaGmmaWarpSpecializedFP8ILi50ENS5_IJNS4_1CILi1EEESB_SB_EEENS1_35KernelTmaWarpSpecializedCooperativeEEENS5_IJNSA_ILi128EEENSA_ILi16EEENSA_ILi32EEEEEENS_12float_e4m3_tENS5_IJlSB_lEEESJ_SK_NS4_8TiledMMAINS4_8MMA_AtomIJNS4_4SM904GMMA30MMA_64x16x32_F32E4M3E4M3_SS_TNILNSO_7ScaleInE1ELSQ_1EEEEEENS4_6LayoutINS5_IJNSA_ILi2EEESB_SB_EEENS5_IJSB_NSA_ILi0EEESW_EEEEENS5_IJNS4_10UnderscoreESZ_SZ_EEEEENS4_13SM90_TMA_LOADENS4_14ComposedLayoutINS4_7SwizzleILi1ELi4ELi3EEENS4_18smem_ptr_flag_bitsILi8EEENST_INS5_IJNSA_ILi8EEESH_EEENS5_IJSH_SB_EEEEEEEvNS4_8identityES12_S1C_vS1D_EENS_8epilogue10collective6detail29Sm90TmaWarpSpecializedAdapterINS1G_15DefaultEpilogueISJ_SK_SK_NS1F_6thread17LinearCombinationISJ_Li1EffLNS1K_9ScaleType4KindE0ELNS_15FloatRoundStyleE2ESJ_EENS1_15EpilogueDefaultEEEEEvvEEEEvNT_6ParamsE:
	.zero		1664


//--------------------- SYMBOLS --------------------------

	.type		.nv.reservedSmem.offset0,@object
	.size		.nv.reservedSmem.offset0,0x4
